//
// Generated by NVIDIA NVVM Compiler
//
// Compiler Build ID: CL-36424714
// Cuda compilation tools, release 13.0, V13.0.88
// Based on NVVM 20.0.0
//

.version 9.0
.target sm_100
.address_size 64

	// .globl	_Z11matrix_sum1PiS_S_ii

.visible .entry _Z11matrix_sum1PiS_S_ii(
	.param .u64 .ptr .align 1 _Z11matrix_sum1PiS_S_ii_param_0,
	.param .u64 .ptr .align 1 _Z11matrix_sum1PiS_S_ii_param_1,
	.param .u64 .ptr .align 1 _Z11matrix_sum1PiS_S_ii_param_2,
	.param .u32 _Z11matrix_sum1PiS_S_ii_param_3,
	.param .u32 _Z11matrix_sum1PiS_S_ii_param_4
)
{
	.reg .pred 	%p<4>;
	.reg .b32 	%r<10>;
	.reg .b64 	%rd<11>;

	ld.param.u64 	%rd1, [_Z11matrix_sum1PiS_S_ii_param_0];
	ld.param.u64 	%rd2, [_Z11matrix_sum1PiS_S_ii_param_1];
	ld.param.u64 	%rd3, [_Z11matrix_sum1PiS_S_ii_param_2];
	ld.param.u32 	%r2, [_Z11matrix_sum1PiS_S_ii_param_3];
	ld.param.u32 	%r3, [_Z11matrix_sum1PiS_S_ii_param_4];
	mov.u32 	%r4, %ntid.x;
	mov.u32 	%r5, %ctaid.x;
	mov.u32 	%r6, %tid.x;
	mad.lo.s32 	%r1, %r4, %r5, %r6;
	setp.ge.u32 	%p1, %r5, %r2;
	setp.ge.u32 	%p2, %r6, %r3;
	or.pred  	%p3, %p1, %p2;
	@%p3 bra 	$L__BB0_2;
	cvta.to.global.u64 	%rd4, %rd1;
	cvta.to.global.u64 	%rd5, %rd2;
	cvta.to.global.u64 	%rd6, %rd3;
	mul.wide.s32 	%rd7, %r1, 4;
	add.s64 	%rd8, %rd4, %rd7;
	ld.global.u32 	%r7, [%rd8];
	add.s64 	%rd9, %rd5, %rd7;
	ld.global.u32 	%r8, [%rd9];
	add.s32 	%r9, %r8, %r7;
	add.s64 	%rd10, %rd6, %rd7;
	st.global.u32 	[%rd10], %r9;
$L__BB0_2:
	ret;

}
	// .globl	_Z11matrix_sum2PiS_S_ii
.visible .entry _Z11matrix_sum2PiS_S_ii(
	.param .u64 .ptr .align 1 _Z11matrix_sum2PiS_S_ii_param_0,
	.param .u64 .ptr .align 1 _Z11matrix_sum2PiS_S_ii_param_1,
	.param .u64 .ptr .align 1 _Z11matrix_sum2PiS_S_ii_param_2,
	.param .u32 _Z11matrix_sum2PiS_S_ii_param_3,
	.param .u32 _Z11matrix_sum2PiS_S_ii_param_4
)
{
	.reg .pred 	%p<12>;
	.reg .b32 	%r<115>;
	.reg .b64 	%rd<56>;

	ld.param.u64 	%rd22, [_Z11matrix_sum2PiS_S_ii_param_0];
	ld.param.u64 	%rd23, [_Z11matrix_sum2PiS_S_ii_param_1];
	ld.param.u64 	%rd24, [_Z11matrix_sum2PiS_S_ii_param_2];
	ld.param.u32 	%r18, [_Z11matrix_sum2PiS_S_ii_param_3];
	ld.param.u32 	%r17, [_Z11matrix_sum2PiS_S_ii_param_4];
	cvta.to.global.u64 	%rd1, %rd24;
	cvta.to.global.u64 	%rd2, %rd23;
	cvta.to.global.u64 	%rd3, %rd22;
	mov.u32 	%r1, %ctaid.x;
	setp.ge.s32 	%p1, %r1, %r18;
	setp.lt.s32 	%p2, %r17, 1;
	or.pred  	%p3, %p1, %p2;
	@%p3 bra 	$L__BB1_13;
	and.b32  	%r2, %r17, 15;
	setp.lt.u32 	%p4, %r17, 16;
	mov.b32 	%r112, 0;
	@%p4 bra 	$L__BB1_4;
	and.b32  	%r112, %r17, 2147483632;
	neg.s32 	%r110, %r112;
	mul.wide.u32 	%rd25, %r1, 4;
	add.s64 	%rd26, %rd25, 32;
	add.s64 	%rd52, %rd3, %rd26;
	add.s64 	%rd51, %rd2, %rd26;
	add.s64 	%rd50, %rd1, %rd26;
$L__BB1_3:
	.pragma "nounroll";
	ld.global.u32 	%r20, [%rd52+-32];
	ld.global.u32 	%r21, [%rd51+-32];
	add.s32 	%r22, %r21, %r20;
	st.global.u32 	[%rd50+-32], %r22;
	ld.global.u32 	%r23, [%rd52+-28];
	ld.global.u32 	%r24, [%rd51+-28];
	add.s32 	%r25, %r24, %r23;
	st.global.u32 	[%rd50+-28], %r25;
	ld.global.u32 	%r26, [%rd52+-24];
	ld.global.u32 	%r27, [%rd51+-24];
	add.s32 	%r28, %r27, %r26;
	st.global.u32 	[%rd50+-24], %r28;
	ld.global.u32 	%r29, [%rd52+-20];
	ld.global.u32 	%r30, [%rd51+-20];
	add.s32 	%r31, %r30, %r29;
	st.global.u32 	[%rd50+-20], %r31;
	ld.global.u32 	%r32, [%rd52+-16];
	ld.global.u32 	%r33, [%rd51+-16];
	add.s32 	%r34, %r33, %r32;
	st.global.u32 	[%rd50+-16], %r34;
	ld.global.u32 	%r35, [%rd52+-12];
	ld.global.u32 	%r36, [%rd51+-12];
	add.s32 	%r37, %r36, %r35;
	st.global.u32 	[%rd50+-12], %r37;
	ld.global.u32 	%r38, [%rd52+-8];
	ld.global.u32 	%r39, [%rd51+-8];
	add.s32 	%r40, %r39, %r38;
	st.global.u32 	[%rd50+-8], %r40;
	ld.global.u32 	%r41, [%rd52+-4];
	ld.global.u32 	%r42, [%rd51+-4];
	add.s32 	%r43, %r42, %r41;
	st.global.u32 	[%rd50+-4], %r43;
	ld.global.u32 	%r44, [%rd52];
	ld.global.u32 	%r45, [%rd51];
	add.s32 	%r46, %r45, %r44;
	st.global.u32 	[%rd50], %r46;
	ld.global.u32 	%r47, [%rd52+4];
	ld.global.u32 	%r48, [%rd51+4];
	add.s32 	%r49, %r48, %r47;
	st.global.u32 	[%rd50+4], %r49;
	ld.global.u32 	%r50, [%rd52+8];
	ld.global.u32 	%r51, [%rd51+8];
	add.s32 	%r52, %r51, %r50;
	st.global.u32 	[%rd50+8], %r52;
	ld.global.u32 	%r53, [%rd52+12];
	ld.global.u32 	%r54, [%rd51+12];
	add.s32 	%r55, %r54, %r53;
	st.global.u32 	[%rd50+12], %r55;
	ld.global.u32 	%r56, [%rd52+16];
	ld.global.u32 	%r57, [%rd51+16];
	add.s32 	%r58, %r57, %r56;
	st.global.u32 	[%rd50+16], %r58;
	ld.global.u32 	%r59, [%rd52+20];
	ld.global.u32 	%r60, [%rd51+20];
	add.s32 	%r61, %r60, %r59;
	st.global.u32 	[%rd50+20], %r61;
	ld.global.u32 	%r62, [%rd52+24];
	ld.global.u32 	%r63, [%rd51+24];
	add.s32 	%r64, %r63, %r62;
	st.global.u32 	[%rd50+24], %r64;
	ld.global.u32 	%r65, [%rd52+28];
	ld.global.u32 	%r66, [%rd51+28];
	add.s32 	%r67, %r66, %r65;
	st.global.u32 	[%rd50+28], %r67;
	add.s32 	%r110, %r110, 16;
	add.s64 	%rd52, %rd52, 64;
	add.s64 	%rd51, %rd51, 64;
	add.s64 	%rd50, %rd50, 64;
	setp.ne.s32 	%p5, %r110, 0;
	@%p5 bra 	$L__BB1_3;
$L__BB1_4:
	setp.eq.s32 	%p6, %r2, 0;
	@%p6 bra 	$L__BB1_13;
	and.b32  	%r8, %r17, 7;
	setp.lt.u32 	%p7, %r2, 8;
	@%p7 bra 	$L__BB1_7;
	add.s32 	%r68, %r112, %r1;
	mul.wide.u32 	%rd27, %r68, 4;
	add.s64 	%rd28, %rd3, %rd27;
	ld.global.u32 	%r69, [%rd28];
	add.s64 	%rd29, %rd2, %rd27;
	ld.global.u32 	%r70, [%rd29];
	add.s32 	%r71, %r70, %r69;
	add.s64 	%rd30, %rd1, %rd27;
	st.global.u32 	[%rd30], %r71;
	cvt.u64.u32 	%rd31, %r1;
	cvt.u64.u32 	%rd32, %r112;
	add.s64 	%rd33, %rd32, %rd31;
	shl.b64 	%rd34, %rd33, 2;
	add.s64 	%rd35, %rd3, %rd34;
	ld.global.u32 	%r72, [%rd35+4];
	add.s64 	%rd36, %rd2, %rd34;
	ld.global.u32 	%r73, [%rd36+4];
	add.s32 	%r74, %r73, %r72;
	add.s64 	%rd37, %rd1, %rd34;
	st.global.u32 	[%rd37+4], %r74;
	ld.global.u32 	%r75, [%rd35+8];
	ld.global.u32 	%r76, [%rd36+8];
	add.s32 	%r77, %r76, %r75;
	st.global.u32 	[%rd37+8], %r77;
	ld.global.u32 	%r78, [%rd35+12];
	ld.global.u32 	%r79, [%rd36+12];
	add.s32 	%r80, %r79, %r78;
	st.global.u32 	[%rd37+12], %r80;
	ld.global.u32 	%r81, [%rd35+16];
	ld.global.u32 	%r82, [%rd36+16];
	add.s32 	%r83, %r82, %r81;
	st.global.u32 	[%rd37+16], %r83;
	ld.global.u32 	%r84, [%rd35+20];
	ld.global.u32 	%r85, [%rd36+20];
	add.s32 	%r86, %r85, %r84;
	st.global.u32 	[%rd37+20], %r86;
	ld.global.u32 	%r87, [%rd35+24];
	ld.global.u32 	%r88, [%rd36+24];
	add.s32 	%r89, %r88, %r87;
	st.global.u32 	[%rd37+24], %r89;
	ld.global.u32 	%r90, [%rd35+28];
	ld.global.u32 	%r91, [%rd36+28];
	add.s32 	%r92, %r91, %r90;
	st.global.u32 	[%rd37+28], %r92;
	add.s32 	%r112, %r112, 8;
$L__BB1_7:
	setp.eq.s32 	%p8, %r8, 0;
	@%p8 bra 	$L__BB1_13;
	and.b32  	%r11, %r17, 3;
	setp.lt.u32 	%p9, %r8, 4;
	@%p9 bra 	$L__BB1_10;
	add.s32 	%r93, %r112, %r1;
	mul.wide.u32 	%rd38, %r93, 4;
	add.s64 	%rd39, %rd3, %rd38;
	ld.global.u32 	%r94, [%rd39];
	add.s64 	%rd40, %rd2, %rd38;
	ld.global.u32 	%r95, [%rd40];
	add.s32 	%r96, %r95, %r94;
	add.s64 	%rd41, %rd1, %rd38;
	st.global.u32 	[%rd41], %r96;
	cvt.u64.u32 	%rd42, %r1;
	cvt.u64.u32 	%rd43, %r112;
	add.s64 	%rd44, %rd43, %rd42;
	shl.b64 	%rd45, %rd44, 2;
	add.s64 	%rd46, %rd3, %rd45;
	ld.global.u32 	%r97, [%rd46+4];
	add.s64 	%rd47, %rd2, %rd45;
	ld.global.u32 	%r98, [%rd47+4];
	add.s32 	%r99, %r98, %r97;
	add.s64 	%rd48, %rd1, %rd45;
	st.global.u32 	[%rd48+4], %r99;
	ld.global.u32 	%r100, [%rd46+8];
	ld.global.u32 	%r101, [%rd47+8];
	add.s32 	%r102, %r101, %r100;
	st.global.u32 	[%rd48+8], %r102;
	ld.global.u32 	%r103, [%rd46+12];
	ld.global.u32 	%r104, [%rd47+12];
	add.s32 	%r105, %r104, %r103;
	st.global.u32 	[%rd48+12], %r105;
	add.s32 	%r112, %r112, 4;
$L__BB1_10:
	setp.eq.s32 	%p10, %r11, 0;
	@%p10 bra 	$L__BB1_13;
	add.s32 	%r106, %r1, %r112;
	mul.wide.u32 	%rd49, %r106, 4;
	add.s64 	%rd55, %rd1, %rd49;
	add.s64 	%rd54, %rd2, %rd49;
	add.s64 	%rd53, %rd3, %rd49;
	neg.s32 	%r114, %r11;
$L__BB1_12:
	.pragma "nounroll";
	ld.global.u32 	%r107, [%rd53];
	ld.global.u32 	%r108, [%rd54];
	add.s32 	%r109, %r108, %r107;
	st.global.u32 	[%rd55], %r109;
	add.s64 	%rd55, %rd55, 4;
	add.s64 	%rd54, %rd54, 4;
	add.s64 	%rd53, %rd53, 4;
	add.s32 	%r114, %r114, 1;
	setp.ne.s32 	%p11, %r114, 0;
	@%p11 bra 	$L__BB1_12;
$L__BB1_13:
	ret;

}
	// .globl	_Z11matrix_sum3PiS_S_ii
.visible .entry _Z11matrix_sum3PiS_S_ii(
	.param .u64 .ptr .align 1 _Z11matrix_sum3PiS_S_ii_param_0,
	.param .u64 .ptr .align 1 _Z11matrix_sum3PiS_S_ii_param_1,
	.param .u64 .ptr .align 1 _Z11matrix_sum3PiS_S_ii_param_2,
	.param .u32 _Z11matrix_sum3PiS_S_ii_param_3,
	.param .u32 _Z11matrix_sum3PiS_S_ii_param_4
)
{
	.reg .pred 	%p<12>;
	.reg .b32 	%r<197>;
	.reg .b64 	%rd<176>;

	ld.param.u64 	%rd13, [_Z11matrix_sum3PiS_S_ii_param_0];
	ld.param.u64 	%rd14, [_Z11matrix_sum3PiS_S_ii_param_1];
	ld.param.u64 	%rd15, [_Z11matrix_sum3PiS_S_ii_param_2];
	ld.param.u32 	%r67, [_Z11matrix_sum3PiS_S_ii_param_3];
	ld.param.u32 	%r68, [_Z11matrix_sum3PiS_S_ii_param_4];
	cvta.to.global.u64 	%rd1, %rd15;
	cvta.to.global.u64 	%rd2, %rd14;
	cvta.to.global.u64 	%rd174, %rd13;
	mov.u32 	%r69, %ctaid.x;
	setp.ge.s32 	%p1, %r69, %r68;
	setp.lt.s32 	%p2, %r67, 1;
	or.pred  	%p3, %p1, %p2;
	@%p3 bra 	$L__BB2_13;
	setp.lt.u32 	%p4, %r67, 16;
	mov.b32 	%r193, 0;
	@%p4 bra 	$L__BB2_4;
	and.b32  	%r72, %r67, 2147483632;
	neg.s32 	%r191, %r72;
	add.s64 	%rd175, %rd2, 60;
	mul.lo.s32 	%r190, %r68, 15;
	shl.b32 	%r3, %r68, 4;
	mul.lo.s32 	%r189, %r68, 14;
	mul.lo.s32 	%r188, %r68, 13;
	mul.lo.s32 	%r187, %r68, 12;
	mul.lo.s32 	%r186, %r68, 11;
	mul.lo.s32 	%r185, %r68, 10;
	mul.lo.s32 	%r184, %r68, 9;
	shl.b32 	%r183, %r68, 3;
	mul.lo.s32 	%r182, %r68, 7;
	mul.lo.s32 	%r181, %r68, 6;
	mul.lo.s32 	%r180, %r68, 5;
	shl.b32 	%r179, %r68, 2;
	mul.lo.s32 	%r178, %r68, 3;
	shl.b32 	%r177, %r68, 1;
	mov.b32 	%r175, 0;
	mov.u32 	%r176, %r68;
	mov.u64 	%rd173, %rd1;
$L__BB2_3:
	.pragma "nounroll";
	ld.param.u64 	%rd171, [_Z11matrix_sum3PiS_S_ii_param_1];
	ld.param.u64 	%rd169, [_Z11matrix_sum3PiS_S_ii_param_0];
	and.b32  	%r193, %r67, 2147483632;
	mul.wide.s32 	%rd16, %r190, 4;
	add.s64 	%rd17, %rd16, 60;
	mul.wide.s32 	%rd18, %r189, 4;
	add.s64 	%rd19, %rd18, 56;
	mul.wide.s32 	%rd20, %r188, 4;
	add.s64 	%rd21, %rd20, 52;
	mul.wide.s32 	%rd22, %r187, 4;
	add.s64 	%rd23, %rd22, 48;
	mul.wide.s32 	%rd24, %r186, 4;
	add.s64 	%rd25, %rd24, 44;
	mul.wide.s32 	%rd26, %r185, 4;
	add.s64 	%rd27, %rd26, 40;
	mul.wide.s32 	%rd28, %r184, 4;
	add.s64 	%rd29, %rd28, 36;
	mul.wide.s32 	%rd30, %r183, 4;
	mul.wide.s32 	%rd31, %r182, 4;
	add.s64 	%rd32, %rd31, 28;
	mul.wide.s32 	%rd33, %r181, 4;
	add.s64 	%rd34, %rd33, 24;
	mul.wide.s32 	%rd35, %r180, 4;
	add.s64 	%rd36, %rd35, 20;
	mul.wide.s32 	%rd37, %r179, 4;
	mul.wide.s32 	%rd38, %r178, 4;
	add.s64 	%rd39, %rd38, 12;
	mul.wide.s32 	%rd40, %r177, 4;
	add.s64 	%rd41, %rd40, 8;
	mul.wide.s32 	%rd42, %r176, 4;
	add.s64 	%rd43, %rd42, 4;
	cvta.to.global.u64 	%rd44, %rd169;
	mul.wide.s32 	%rd45, %r175, 4;
	add.s64 	%rd46, %rd44, %rd45;
	ld.global.u32 	%r73, [%rd46];
	cvta.to.global.u64 	%rd47, %rd171;
	add.s64 	%rd48, %rd47, %rd45;
	ld.global.u32 	%r74, [%rd48];
	add.s32 	%r75, %r74, %r73;
	add.s64 	%rd49, %rd1, %rd45;
	st.global.u32 	[%rd49], %r75;
	add.s64 	%rd50, %rd174, %rd43;
	ld.global.u32 	%r76, [%rd50];
	add.s64 	%rd51, %rd175, %rd43;
	ld.global.u32 	%r77, [%rd51+-60];
	add.s32 	%r78, %r77, %r76;
	add.s64 	%rd52, %rd173, %rd43;
	st.global.u32 	[%rd52], %r78;
	add.s64 	%rd53, %rd174, %rd41;
	ld.global.u32 	%r79, [%rd53];
	add.s64 	%rd54, %rd175, %rd41;
	ld.global.u32 	%r80, [%rd54+-60];
	add.s32 	%r81, %r80, %r79;
	add.s64 	%rd55, %rd173, %rd41;
	st.global.u32 	[%rd55], %r81;
	add.s64 	%rd56, %rd174, %rd39;
	ld.global.u32 	%r82, [%rd56];
	add.s64 	%rd57, %rd175, %rd39;
	ld.global.u32 	%r83, [%rd57+-60];
	add.s32 	%r84, %r83, %r82;
	add.s64 	%rd58, %rd173, %rd39;
	st.global.u32 	[%rd58], %r84;
	add.s64 	%rd59, %rd174, %rd37;
	ld.global.u32 	%r85, [%rd59+16];
	add.s64 	%rd60, %rd175, %rd37;
	ld.global.u32 	%r86, [%rd60+-44];
	add.s32 	%r87, %r86, %r85;
	add.s64 	%rd61, %rd173, %rd37;
	st.global.u32 	[%rd61+16], %r87;
	add.s64 	%rd62, %rd174, %rd36;
	ld.global.u32 	%r88, [%rd62];
	add.s64 	%rd63, %rd175, %rd36;
	ld.global.u32 	%r89, [%rd63+-60];
	add.s32 	%r90, %r89, %r88;
	add.s64 	%rd64, %rd173, %rd36;
	st.global.u32 	[%rd64], %r90;
	add.s64 	%rd65, %rd174, %rd34;
	ld.global.u32 	%r91, [%rd65];
	add.s64 	%rd66, %rd175, %rd34;
	ld.global.u32 	%r92, [%rd66+-60];
	add.s32 	%r93, %r92, %r91;
	add.s64 	%rd67, %rd173, %rd34;
	st.global.u32 	[%rd67], %r93;
	add.s64 	%rd68, %rd174, %rd32;
	ld.global.u32 	%r94, [%rd68];
	add.s64 	%rd69, %rd175, %rd32;
	ld.global.u32 	%r95, [%rd69+-60];
	add.s32 	%r96, %r95, %r94;
	add.s64 	%rd70, %rd173, %rd32;
	st.global.u32 	[%rd70], %r96;
	add.s64 	%rd71, %rd174, %rd30;
	ld.global.u32 	%r97, [%rd71+32];
	add.s64 	%rd72, %rd175, %rd30;
	ld.global.u32 	%r98, [%rd72+-28];
	add.s32 	%r99, %r98, %r97;
	add.s64 	%rd73, %rd173, %rd30;
	st.global.u32 	[%rd73+32], %r99;
	add.s64 	%rd74, %rd174, %rd29;
	ld.global.u32 	%r100, [%rd74];
	add.s64 	%rd75, %rd175, %rd29;
	ld.global.u32 	%r101, [%rd75+-60];
	add.s32 	%r102, %r101, %r100;
	add.s64 	%rd76, %rd173, %rd29;
	st.global.u32 	[%rd76], %r102;
	add.s64 	%rd77, %rd174, %rd27;
	ld.global.u32 	%r103, [%rd77];
	add.s64 	%rd78, %rd175, %rd27;
	ld.global.u32 	%r104, [%rd78+-60];
	add.s32 	%r105, %r104, %r103;
	add.s64 	%rd79, %rd173, %rd27;
	st.global.u32 	[%rd79], %r105;
	add.s64 	%rd80, %rd174, %rd25;
	ld.global.u32 	%r106, [%rd80];
	add.s64 	%rd81, %rd175, %rd25;
	ld.global.u32 	%r107, [%rd81+-60];
	add.s32 	%r108, %r107, %r106;
	add.s64 	%rd82, %rd173, %rd25;
	st.global.u32 	[%rd82], %r108;
	add.s64 	%rd83, %rd174, %rd23;
	ld.global.u32 	%r109, [%rd83];
	add.s64 	%rd84, %rd175, %rd23;
	ld.global.u32 	%r110, [%rd84+-60];
	add.s32 	%r111, %r110, %r109;
	add.s64 	%rd85, %rd173, %rd23;
	st.global.u32 	[%rd85], %r111;
	add.s64 	%rd86, %rd174, %rd21;
	ld.global.u32 	%r112, [%rd86];
	add.s64 	%rd87, %rd175, %rd21;
	ld.global.u32 	%r113, [%rd87+-60];
	add.s32 	%r114, %r113, %r112;
	add.s64 	%rd88, %rd173, %rd21;
	st.global.u32 	[%rd88], %r114;
	add.s64 	%rd89, %rd174, %rd19;
	ld.global.u32 	%r115, [%rd89];
	add.s64 	%rd90, %rd175, %rd19;
	ld.global.u32 	%r116, [%rd90+-60];
	add.s32 	%r117, %r116, %r115;
	add.s64 	%rd91, %rd173, %rd19;
	st.global.u32 	[%rd91], %r117;
	add.s64 	%rd92, %rd174, %rd17;
	ld.global.u32 	%r118, [%rd92];
	add.s64 	%rd93, %rd175, %rd17;
	ld.global.u32 	%r119, [%rd93+-60];
	add.s32 	%r120, %r119, %r118;
	add.s64 	%rd94, %rd173, %rd17;
	st.global.u32 	[%rd94], %r120;
	add.s32 	%r191, %r191, 16;
	add.s64 	%rd175, %rd175, 64;
	add.s32 	%r190, %r190, %r3;
	add.s64 	%rd174, %rd174, 64;
	add.s64 	%rd173, %rd173, 64;
	add.s32 	%r189, %r189, %r3;
	add.s32 	%r188, %r188, %r3;
	add.s32 	%r187, %r187, %r3;
	add.s32 	%r186, %r186, %r3;
	add.s32 	%r185, %r185, %r3;
	add.s32 	%r184, %r184, %r3;
	add.s32 	%r183, %r183, %r3;
	add.s32 	%r182, %r182, %r3;
	add.s32 	%r181, %r181, %r3;
	add.s32 	%r180, %r180, %r3;
	add.s32 	%r179, %r179, %r3;
	add.s32 	%r178, %r178, %r3;
	add.s32 	%r177, %r177, %r3;
	add.s32 	%r176, %r176, %r3;
	add.s32 	%r121, %r3, %r175;
	add.s32 	%r175, %r121, 16;
	setp.ne.s32 	%p5, %r191, 0;
	@%p5 bra 	$L__BB2_3;
$L__BB2_4:
	and.b32  	%r53, %r67, 15;
	setp.eq.s32 	%p6, %r53, 0;
	@%p6 bra 	$L__BB2_13;
	ld.param.u64 	%rd172, [_Z11matrix_sum3PiS_S_ii_param_1];
	ld.param.u64 	%rd170, [_Z11matrix_sum3PiS_S_ii_param_0];
	cvta.to.global.u64 	%rd11, %rd170;
	cvta.to.global.u64 	%rd12, %rd172;
	and.b32  	%r54, %r67, 7;
	setp.lt.u32 	%p7, %r53, 8;
	@%p7 bra 	$L__BB2_7;
	mul.lo.s32 	%r122, %r193, %r68;
	add.s32 	%r123, %r122, %r193;
	mul.wide.s32 	%rd95, %r123, 4;
	add.s64 	%rd96, %rd11, %rd95;
	ld.global.u32 	%r124, [%rd96];
	add.s64 	%rd97, %rd12, %rd95;
	ld.global.u32 	%r125, [%rd97];
	add.s32 	%r126, %r125, %r124;
	add.s64 	%rd98, %rd1, %rd95;
	st.global.u32 	[%rd98], %r126;
	add.s32 	%r127, %r122, %r68;
	cvt.s64.s32 	%rd99, %r127;
	cvt.u64.u32 	%rd100, %r193;
	add.s64 	%rd101, %rd99, %rd100;
	shl.b64 	%rd102, %rd101, 2;
	add.s64 	%rd103, %rd11, %rd102;
	ld.global.u32 	%r128, [%rd103+4];
	add.s64 	%rd104, %rd12, %rd102;
	ld.global.u32 	%r129, [%rd104+4];
	add.s32 	%r130, %r129, %r128;
	add.s64 	%rd105, %rd1, %rd102;
	st.global.u32 	[%rd105+4], %r130;
	add.s32 	%r131, %r127, %r68;
	cvt.s64.s32 	%rd106, %r131;
	add.s64 	%rd107, %rd106, %rd100;
	shl.b64 	%rd108, %rd107, 2;
	add.s64 	%rd109, %rd11, %rd108;
	ld.global.u32 	%r132, [%rd109+8];
	add.s64 	%rd110, %rd12, %rd108;
	ld.global.u32 	%r133, [%rd110+8];
	add.s32 	%r134, %r133, %r132;
	add.s64 	%rd111, %rd1, %rd108;
	st.global.u32 	[%rd111+8], %r134;
	add.s32 	%r135, %r131, %r68;
	cvt.s64.s32 	%rd112, %r135;
	add.s64 	%rd113, %rd112, %rd100;
	shl.b64 	%rd114, %rd113, 2;
	add.s64 	%rd115, %rd11, %rd114;
	ld.global.u32 	%r136, [%rd115+12];
	add.s64 	%rd116, %rd12, %rd114;
	ld.global.u32 	%r137, [%rd116+12];
	add.s32 	%r138, %r137, %r136;
	add.s64 	%rd117, %rd1, %rd114;
	st.global.u32 	[%rd117+12], %r138;
	add.s32 	%r139, %r135, %r68;
	cvt.s64.s32 	%rd118, %r139;
	add.s64 	%rd119, %rd118, %rd100;
	shl.b64 	%rd120, %rd119, 2;
	add.s64 	%rd121, %rd11, %rd120;
	ld.global.u32 	%r140, [%rd121+16];
	add.s64 	%rd122, %rd12, %rd120;
	ld.global.u32 	%r141, [%rd122+16];
	add.s32 	%r142, %r141, %r140;
	add.s64 	%rd123, %rd1, %rd120;
	st.global.u32 	[%rd123+16], %r142;
	add.s32 	%r143, %r139, %r68;
	cvt.s64.s32 	%rd124, %r143;
	add.s64 	%rd125, %rd124, %rd100;
	shl.b64 	%rd126, %rd125, 2;
	add.s64 	%rd127, %rd11, %rd126;
	ld.global.u32 	%r144, [%rd127+20];
	add.s64 	%rd128, %rd12, %rd126;
	ld.global.u32 	%r145, [%rd128+20];
	add.s32 	%r146, %r145, %r144;
	add.s64 	%rd129, %rd1, %rd126;
	st.global.u32 	[%rd129+20], %r146;
	add.s32 	%r147, %r143, %r68;
	cvt.s64.s32 	%rd130, %r147;
	add.s64 	%rd131, %rd130, %rd100;
	shl.b64 	%rd132, %rd131, 2;
	add.s64 	%rd133, %rd11, %rd132;
	ld.global.u32 	%r148, [%rd133+24];
	add.s64 	%rd134, %rd12, %rd132;
	ld.global.u32 	%r149, [%rd134+24];
	add.s32 	%r150, %r149, %r148;
	add.s64 	%rd135, %rd1, %rd132;
	st.global.u32 	[%rd135+24], %r150;
	add.s32 	%r151, %r147, %r68;
	cvt.s64.s32 	%rd136, %r151;
	add.s64 	%rd137, %rd136, %rd100;
	shl.b64 	%rd138, %rd137, 2;
	add.s64 	%rd139, %rd11, %rd138;
	ld.global.u32 	%r152, [%rd139+28];
	add.s64 	%rd140, %rd12, %rd138;
	ld.global.u32 	%r153, [%rd140+28];
	add.s32 	%r154, %r153, %r152;
	add.s64 	%rd141, %rd1, %rd138;
	st.global.u32 	[%rd141+28], %r154;
	add.s32 	%r193, %r193, 8;
$L__BB2_7:
	setp.eq.s32 	%p8, %r54, 0;
	@%p8 bra 	$L__BB2_13;
	and.b32  	%r57, %r67, 3;
	setp.lt.u32 	%p9, %r54, 4;
	@%p9 bra 	$L__BB2_10;
	mul.lo.s32 	%r155, %r193, %r68;
	add.s32 	%r156, %r155, %r193;
	mul.wide.s32 	%rd142, %r156, 4;
	add.s64 	%rd143, %rd11, %rd142;
	ld.global.u32 	%r157, [%rd143];
	add.s64 	%rd144, %rd12, %rd142;
	ld.global.u32 	%r158, [%rd144];
	add.s32 	%r159, %r158, %r157;
	add.s64 	%rd145, %rd1, %rd142;
	st.global.u32 	[%rd145], %r159;
	add.s32 	%r160, %r155, %r68;
	cvt.s64.s32 	%rd146, %r160;
	cvt.s64.s32 	%rd147, %r193;
	add.s64 	%rd148, %rd146, %rd147;
	shl.b64 	%rd149, %rd148, 2;
	add.s64 	%rd150, %rd11, %rd149;
	ld.global.u32 	%r161, [%rd150+4];
	add.s64 	%rd151, %rd12, %rd149;
	ld.global.u32 	%r162, [%rd151+4];
	add.s32 	%r163, %r162, %r161;
	add.s64 	%rd152, %rd1, %rd149;
	st.global.u32 	[%rd152+4], %r163;
	add.s32 	%r164, %r160, %r68;
	cvt.s64.s32 	%rd153, %r164;
	add.s64 	%rd154, %rd153, %rd147;
	shl.b64 	%rd155, %rd154, 2;
	add.s64 	%rd156, %rd11, %rd155;
	ld.global.u32 	%r165, [%rd156+8];
	add.s64 	%rd157, %rd12, %rd155;
	ld.global.u32 	%r166, [%rd157+8];
	add.s32 	%r167, %r166, %r165;
	add.s64 	%rd158, %rd1, %rd155;
	st.global.u32 	[%rd158+8], %r167;
	add.s32 	%r168, %r164, %r68;
	cvt.s64.s32 	%rd159, %r168;
	add.s64 	%rd160, %rd159, %rd147;
	shl.b64 	%rd161, %rd160, 2;
	add.s64 	%rd162, %rd11, %rd161;
	ld.global.u32 	%r169, [%rd162+12];
	add.s64 	%rd163, %rd12, %rd161;
	ld.global.u32 	%r170, [%rd163+12];
	add.s32 	%r171, %r170, %r169;
	add.s64 	%rd164, %rd1, %rd161;
	st.global.u32 	[%rd164+12], %r171;
	add.s32 	%r193, %r193, 4;
$L__BB2_10:
	setp.eq.s32 	%p10, %r57, 0;
	@%p10 bra 	$L__BB2_13;
	add.s32 	%r60, %r68, 1;
	mad.lo.s32 	%r196, %r193, %r68, %r193;
	neg.s32 	%r195, %r57;
$L__BB2_12:
	.pragma "nounroll";
	mul.wide.s32 	%rd165, %r196, 4;
	add.s64 	%rd166, %rd11, %rd165;
	ld.global.u32 	%r172, [%rd166];
	add.s64 	%rd167, %rd12, %rd165;
	ld.global.u32 	%r173, [%rd167];
	add.s32 	%r174, %r173, %r172;
	add.s64 	%rd168, %rd1, %rd165;
	st.global.u32 	[%rd168], %r174;
	add.s32 	%r196, %r196, %r60;
	add.s32 	%r195, %r195, 1;
	setp.ne.s32 	%p11, %r195, 0;
	@%p11 bra 	$L__BB2_12;
$L__BB2_13:
	ret;

}


// ===== COMPILED SASS (sm_100) =====

	.target	sm_100

	.elftype	@"ET_EXEC"


//--------------------- .note.nv.tkinfo           --------------------------
	.section	.note.nv.tkinfo,"",@"SHT_NOTE"
	.sectionflags	@"SHF_NOTE_NV_TKINFO"
	.tkinfo
        /*0018*/ 	.word	0x00000002
        /*0030*/ 	.string	""
        /*0030*/ 	.string	"ptxas"
        /*0030*/ 	.string	"Cuda compilation tools, release 13.0, V13.0.88"
        /*0030*/ 	.string	"Build cuda_13.0.r13.0/compiler.36424714_0"
        /*0030*/ 	.string	"-arch sm_100 -m 64 "



//--------------------- .note.nv.cuinfo           --------------------------
	.section	.note.nv.cuinfo,"",@"SHT_NOTE"
	.sectionflags	@"SHF_NOTE_NV_CUINFO"
        /*0018*/ 	.short	0x0002
        /*001a*/ 	.short	0x0064
        /*001c*/ 	.short	0x0082
	.zero		2


//--------------------- .nv.info                  --------------------------
	.section	.nv.info,"",@"SHT_CUDA_INFO"
	.align	4


	//----- nvinfo : EIATTR_REGCOUNT
	.align		4
        /*0000*/ 	.byte	0x04, 0x2f
        /*0002*/ 	.short	(.L_1 - .L_0)
	.align		4
.L_0:
        /*0004*/ 	.word	index@(_Z11matrix_sum1PiS_S_ii)
        /*0008*/ 	.word	0x0000000c


	//----- nvinfo : EIATTR_FRAME_SIZE
	.align		4
.L_1:
        /*000c*/ 	.byte	0x04, 0x11
        /*000e*/ 	.short	(.L_3 - .L_2)
	.align		4
.L_2:
        /*0010*/ 	.word	index@(_Z11matrix_sum1PiS_S_ii)
        /*0014*/ 	.word	0x00000000


	//----- nvinfo : EIATTR_REGCOUNT
	.align		4
.L_3:
        /*0018*/ 	.byte	0x04, 0x2f
        /*001a*/ 	.short	(.L_5 - .L_4)
	.align		4
.L_4:
        /*001c*/ 	.word	index@(_Z11matrix_sum2PiS_S_ii)
        /*0020*/ 	.word	0x00000014


	//----- nvinfo : EIATTR_FRAME_SIZE
	.align		4
.L_5:
        /*0024*/ 	.byte	0x04, 0x11
        /*0026*/ 	.short	(.L_7 - .L_6)
	.align		4
.L_6:
        /*0028*/ 	.word	index@(_Z11matrix_sum2PiS_S_ii)
        /*002c*/ 	.word	0x00000000


	//----- nvinfo : EIATTR_REGCOUNT
	.align		4
.L_7:
        /*0030*/ 	.byte	0x04, 0x2f
        /*0032*/ 	.short	(.L_9 - .L_8)
	.align		4
.L_8:
        /*0034*/ 	.word	index@(_Z11matrix_sum3PiS_S_ii)
        /*0038*/ 	.word	0x00000014


	//----- nvinfo : EIATTR_FRAME_SIZE
	.align		4
.L_9:
        /*003c*/ 	.byte	0x04, 0x11
        /*003e*/ 	.short	(.L_11 - .L_10)
	.align		4
.L_10:
        /*0040*/ 	.word	index@(_Z11matrix_sum3PiS_S_ii)
        /*0044*/ 	.word	0x00000000


	//----- nvinfo : EIATTR_MIN_STACK_SIZE
	.align		4
.L_11:
        /*0048*/ 	.byte	0x04, 0x12
        /*004a*/ 	.short	(.L_13 - .L_12)
	.align		4
.L_12:
        /*004c*/ 	.word	index@(_Z11matrix_sum3PiS_S_ii)
        /*0050*/ 	.word	0x00000000


	//----- nvinfo : EIATTR_MIN_STACK_SIZE
	.align		4
.L_13:
        /*0054*/ 	.byte	0x04, 0x12
        /*0056*/ 	.short	(.L_15 - .L_14)
	.align		4
.L_14:
        /*0058*/ 	.word	index@(_Z11matrix_sum2PiS_S_ii)
        /*005c*/ 	.word	0x00000000


	//----- nvinfo : EIATTR_MIN_STACK_SIZE
	.align		4
.L_15:
        /*0060*/ 	.byte	0x04, 0x12
        /*0062*/ 	.short	(.L_17 - .L_16)
	.align		4
.L_16:
        /*0064*/ 	.word	index@(_Z11matrix_sum1PiS_S_ii)
        /*0068*/ 	.word	0x00000000
.L_17:


//--------------------- .nv.compat                --------------------------
	.section	.nv.compat,"",@"SHT_CUDA_COMPAT_INFO"
	.align	4
        /*0000*/ 	.byte	0x02, 0x09, 0x00, 0x00, 0x02, 0x02, 0x01, 0x00, 0x02, 0x05, 0x05, 0x00, 0x03, 0x07, 0x01, 0x01
        /*0010*/ 	.byte	0x02, 0x03, 0x00, 0x00, 0x02, 0x06, 0x01, 0x00, 0x04, 0x0b, 0x08, 0x00, 0x09, 0x00, 0x00, 0x00
        /*0020*/ 	.byte	0x00, 0x00, 0x00, 0x00


//--------------------- .nv.info._Z11matrix_sum3PiS_S_ii --------------------------
	.section	.nv.info._Z11matrix_sum3PiS_S_ii,"",@"SHT_CUDA_INFO"
	.sectionflags	@""
	.align	4


	//----- nvinfo : EIATTR_CUDA_API_VERSION
	.align		4
        /*0000*/ 	.byte	0x04, 0x37
        /*0002*/ 	.short	(.L_19 - .L_18)
.L_18:
        /*0004*/ 	.word	0x00000082


	//----- nvinfo : EIATTR_KPARAM_INFO
	.align		4
.L_19:
        /*0008*/ 	.byte	0x04, 0x17
        /*000a*/ 	.short	(.L_21 - .L_20)
.L_20:
        /*000c*/ 	.word	0x00000000
        /*0010*/ 	.short	0x0004
        /*0012*/ 	.short	0x001c
        /*0014*/ 	.byte	0x00, 0xf0, 0x11, 0x00


	//----- nvinfo : EIATTR_KPARAM_INFO
	.align		4
.L_21:
        /*0018*/ 	.byte	0x04, 0x17
        /*001a*/ 	.short	(.L_23 - .L_22)
.L_22:
        /*001c*/ 	.word	0x00000000
        /*0020*/ 	.short	0x0003
        /*0022*/ 	.short	0x0018
        /*0024*/ 	.byte	0x00, 0xf0, 0x11, 0x00


	//----- nvinfo : EIATTR_KPARAM_INFO
	.align		4
.L_23:
        /*0028*/ 	.byte	0x04, 0x17
        /*002a*/ 	.short	(.L_25 - .L_24)
.L_24:
        /*002c*/ 	.word	0x00000000
        /*0030*/ 	.short	0x0002
        /*0032*/ 	.short	0x0010
        /*0034*/ 	.byte	0x00, 0xf5, 0x21, 0x00


	//----- nvinfo : EIATTR_KPARAM_INFO
	.align		4
.L_25:
        /*0038*/ 	.byte	0x04, 0x17
        /*003a*/ 	.short	(.L_27 - .L_26)
.L_26:
        /*003c*/ 	.word	0x00000000
        /*0040*/ 	.short	0x0001
        /*0042*/ 	.short	0x0008
        /*0044*/ 	.byte	0x00, 0xf5, 0x21, 0x00


	//----- nvinfo : EIATTR_KPARAM_INFO
	.align		4
.L_27:
        /*0048*/ 	.byte	0x04, 0x17
        /*004a*/ 	.short	(.L_29 - .L_28)
.L_28:
        /*004c*/ 	.word	0x00000000
        /*0050*/ 	.short	0x0000
        /*0052*/ 	.short	0x0000
        /*0054*/ 	.byte	0x00, 0xf5, 0x21, 0x00


	//----- nvinfo : EIATTR_SPARSE_MMA_MASK
	.align		4
.L_29:
        /*0058*/ 	.byte	0x03, 0x50
        /*005a*/ 	.short	0x0000


	//----- nvinfo : EIATTR_MAXREG_COUNT
	.align		4
        /*005c*/ 	.byte	0x03, 0x1b
        /*005e*/ 	.short	0x00ff


	//----- nvinfo : EIATTR_MERCURY_ISA_VERSION
	.align		4
        /*0060*/ 	.byte	0x03, 0x5f
        /*0062*/ 	.short	0x0101


	//----- nvinfo : EIATTR_VRC_CTA_INIT_COUNT
	.align		4
        /*0064*/ 	.byte	0x02, 0x4a
	.zero		1
	.zero		1


	//----- nvinfo : EIATTR_EXIT_INSTR_OFFSETS
	.align		4
        /*0068*/ 	.byte	0x04, 0x1c
        /*006a*/ 	.short	(.L_31 - .L_30)


	//   ....[0]....
.L_30:
        /*006c*/ 	.word	0x00000060


	//   ....[1]....
        /*0070*/ 	.word	0x000015f0


	//   ....[2]....
        /*0074*/ 	.word	0x000020a0


	//   ....[3]....
        /*0078*/ 	.word	0x00002620


	//   ....[4]....
        /*007c*/ 	.word	0x00002740


	//----- nvinfo : EIATTR_CBANK_PARAM_SIZE
	.align		4
.L_31:
        /*0080*/ 	.byte	0x03, 0x19
        /*0082*/ 	.short	0x0020


	//----- nvinfo : EIATTR_PARAM_CBANK
	.align		4
        /*0084*/ 	.byte	0x04, 0x0a
        /*0086*/ 	.short	(.L_33 - .L_32)
	.align		4
.L_32:
        /*0088*/ 	.word	index@(.nv.constant0._Z11matrix_sum3PiS_S_ii)
        /*008c*/ 	.short	0x0380
        /*008e*/ 	.short	0x0020


	//----- nvinfo : EIATTR_SW_WAR
	.align		4
.L_33:
        /*0090*/ 	.byte	0x04, 0x36
        /*0092*/ 	.short	(.L_35 - .L_34)
.L_34:
        /*0094*/ 	.word	0x00000008
.L_35:


//--------------------- .nv.info._Z11matrix_sum2PiS_S_ii --------------------------
	.section	.nv.info._Z11matrix_sum2PiS_S_ii,"",@"SHT_CUDA_INFO"
	.sectionflags	@""
	.align	4


	//----- nvinfo : EIATTR_CUDA_API_VERSION
	.align		4
        /*0000*/ 	.byte	0x04, 0x37
        /*0002*/ 	.short	(.L_37 - .L_36)
.L_36:
        /*0004*/ 	.word	0x00000082


	//----- nvinfo : EIATTR_KPARAM_INFO
	.align		4
.L_37:
        /*0008*/ 	.byte	0x04, 0x17
        /*000a*/ 	.short	(.L_39 - .L_38)
.L_38:
        /*000c*/ 	.word	0x00000000
        /*0010*/ 	.short	0x0004
        /*0012*/ 	.short	0x001c
        /*0014*/ 	.byte	0x00, 0xf0, 0x11, 0x00


	//----- nvinfo : EIATTR_KPARAM_INFO
	.align		4
.L_39:
        /*0018*/ 	.byte	0x04, 0x17
        /*001a*/ 	.short	(.L_41 - .L_40)
.L_40:
        /*001c*/ 	.word	0x00000000
        /*0020*/ 	.short	0x0003
        /*0022*/ 	.short	0x0018
        /*0024*/ 	.byte	0x00, 0xf0, 0x11, 0x00


	//----- nvinfo : EIATTR_KPARAM_INFO
	.align		4
.L_41:
        /*0028*/ 	.byte	0x04, 0x17
        /*002a*/ 	.short	(.L_43 - .L_42)
.L_42:
        /*002c*/ 	.word	0x00000000
        /*0030*/ 	.short	0x0002
        /*0032*/ 	.short	0x0010
        /*0034*/ 	.byte	0x00, 0xf5, 0x21, 0x00


	//----- nvinfo : EIATTR_KPARAM_INFO
	.align		4
.L_43:
        /*0038*/ 	.byte	0x04, 0x17
        /*003a*/ 	.short	(.L_45 - .L_44)
.L_44:
        /*003c*/ 	.word	0x00000000
        /*0040*/ 	.short	0x0001
        /*0042*/ 	.short	0x0008
        /*0044*/ 	.byte	0x00, 0xf5, 0x21, 0x00


	//----- nvinfo : EIATTR_KPARAM_INFO
	.align		4
.L_45:
        /*0048*/ 	.byte	0x04, 0x17
        /*004a*/ 	.short	(.L_47 - .L_46)
.L_46:
        /*004c*/ 	.word	0x00000000
        /*0050*/ 	.short	0x0000
        /*0052*/ 	.short	0x0000
        /*0054*/ 	.byte	0x00, 0xf5, 0x21, 0x00


	//----- nvinfo : EIATTR_SPARSE_MMA_MASK
	.align		4
.L_47:
        /*0058*/ 	.byte	0x03, 0x50
        /*005a*/ 	.short	0x0000


	//----- nvinfo : EIATTR_MAXREG_COUNT
	.align		4
        /*005c*/ 	.byte	0x03, 0x1b
        /*005e*/ 	.short	0x00ff


	//----- nvinfo : EIATTR_MERCURY_ISA_VERSION
	.align		4
        /*0060*/ 	.byte	0x03, 0x5f
        /*0062*/ 	.short	0x0101


	//----- nvinfo : EIATTR_VRC_CTA_INIT_COUNT
	.align		4
        /*0064*/ 	.byte	0x02, 0x4a
	.zero		1
	.zero		1


	//----- nvinfo : EIATTR_EXIT_INSTR_OFFSETS
	.align		4
        /*0068*/ 	.byte	0x04, 0x1c
        /*006a*/ 	.short	(.L_49 - .L_48)


	//   ....[0]....
.L_48:
        /*006c*/ 	.word	0x00000050


	//   ....[1]....
        /*0070*/ 	.word	0x000006d0


	//   ....[2]....
        /*0074*/ 	.word	0x00000a60


	//   ....[3]....
        /*0078*/ 	.word	0x00000cf0


	//   ....[4]....
        /*007c*/ 	.word	0x00000ee0


	//----- nvinfo : EIATTR_CBANK_PARAM_SIZE
	.align		4
.L_49:
        /*0080*/ 	.byte	0x03, 0x19
        /*0082*/ 	.short	0x0020


	//----- nvinfo : EIATTR_PARAM_CBANK
	.align		4
        /*0084*/ 	.byte	0x04, 0x0a
        /*0086*/ 	.short	(.L_51 - .L_50)
	.align		4
.L_50:
        /*0088*/ 	.word	index@(.nv.constant0._Z11matrix_sum2PiS_S_ii)
        /*008c*/ 	.short	0x0380
        /*008e*/ 	.short	0x0020


	//----- nvinfo : EIATTR_SW_WAR
	.align		4
.L_51:
        /*0090*/ 	.byte	0x04, 0x36
        /*0092*/ 	.short	(.L_53 - .L_52)
.L_52:
        /*0094*/ 	.word	0x00000008
.L_53:


//--------------------- .nv.info._Z11matrix_sum1PiS_S_ii --------------------------
	.section	.nv.info._Z11matrix_sum1PiS_S_ii,"",@"SHT_CUDA_INFO"
	.sectionflags	@""
	.align	4


	//----- nvinfo : EIATTR_CUDA_API_VERSION
	.align		4
        /*0000*/ 	.byte	0x04, 0x37
        /*0002*/ 	.short	(.L_55 - .L_54)
.L_54:
        /*0004*/ 	.word	0x00000082


	//----- nvinfo : EIATTR_KPARAM_INFO
	.align		4
.L_55:
        /*0008*/ 	.byte	0x04, 0x17
        /*000a*/ 	.short	(.L_57 - .L_56)
.L_56:
        /*000c*/ 	.word	0x00000000
        /*0010*/ 	.short	0x0004
        /*0012*/ 	.short	0x001c
        /*0014*/ 	.byte	0x00, 0xf0, 0x11, 0x00


	//----- nvinfo : EIATTR_KPARAM_INFO
	.align		4
.L_57:
        /*0018*/ 	.byte	0x04, 0x17
        /*001a*/ 	.short	(.L_59 - .L_58)
.L_58:
        /*001c*/ 	.word	0x00000000
        /*0020*/ 	.short	0x0003
        /*0022*/ 	.short	0x0018
        /*0024*/ 	.byte	0x00, 0xf0, 0x11, 0x00


	//----- nvinfo : EIATTR_KPARAM_INFO
	.align		4
.L_59:
        /*0028*/ 	.byte	0x04, 0x17
        /*002a*/ 	.short	(.L_61 - .L_60)
.L_60:
        /*002c*/ 	.word	0x00000000
        /*0030*/ 	.short	0x0002
        /*0032*/ 	.short	0x0010
        /*0034*/ 	.byte	0x00, 0xf5, 0x21, 0x00


	//----- nvinfo : EIATTR_KPARAM_INFO
	.align		4
.L_61:
        /*0038*/ 	.byte	0x04, 0x17
        /*003a*/ 	.short	(.L_63 - .L_62)
.L_62:
        /*003c*/ 	.word	0x00000000
        /*0040*/ 	.short	0x0001
        /*0042*/ 	.short	0x0008
        /*0044*/ 	.byte	0x00, 0xf5, 0x21, 0x00


	//----- nvinfo : EIATTR_KPARAM_INFO
	.align		4
.L_63:
        /*0048*/ 	.byte	0x04, 0x17
        /*004a*/ 	.short	(.L_65 - .L_64)
.L_64:
        /*004c*/ 	.word	0x00000000
        /*0050*/ 	.short	0x0000
        /*0052*/ 	.short	0x0000
        /*0054*/ 	.byte	0x00, 0xf5, 0x21, 0x00


	//----- nvinfo : EIATTR_SPARSE_MMA_MASK
	.align		4
.L_65:
        /*0058*/ 	.byte	0x03, 0x50
        /*005a*/ 	.short	0x0000


	//----- nvinfo : EIATTR_MAXREG_COUNT
	.align		4
        /*005c*/ 	.byte	0x03, 0x1b
        /*005e*/ 	.short	0x00ff


	//----- nvinfo : EIATTR_MERCURY_ISA_VERSION
	.align		4
        /*0060*/ 	.byte	0x03, 0x5f
        /*0062*/ 	.short	0x0101


	//----- nvinfo : EIATTR_VRC_CTA_INIT_COUNT
	.align		4
        /*0064*/ 	.byte	0x02, 0x4a
	.zero		1
	.zero		1


	//----- nvinfo : EIATTR_EXIT_INSTR_OFFSETS
	.align		4
        /*0068*/ 	.byte	0x04, 0x1c
        /*006a*/ 	.short	(.L_67 - .L_66)


	//   ....[0]....
.L_66:
        /*006c*/ 	.word	0x00000080


	//   ....[1]....
        /*0070*/ 	.word	0x00000140


	//----- nvinfo : EIATTR_CBANK_PARAM_SIZE
	.align		4
.L_67:
        /*0074*/ 	.byte	0x03, 0x19
        /*0076*/ 	.short	0x0020


	//----- nvinfo : EIATTR_PARAM_CBANK
	.align		4
        /*0078*/ 	.byte	0x04, 0x0a
        /*007a*/ 	.short	(.L_69 - .L_68)
	.align		4
.L_68:
        /*007c*/ 	.word	index@(.nv.constant0._Z11matrix_sum1PiS_S_ii)
        /*0080*/ 	.short	0x0380
        /*0082*/ 	.short	0x0020


	//----- nvinfo : EIATTR_SW_WAR
	.align		4
.L_69:
        /*0084*/ 	.byte	0x04, 0x36
        /*0086*/ 	.short	(.L_71 - .L_70)
.L_70:
        /*0088*/ 	.word	0x00000008
.L_71:


//--------------------- .nv.callgraph             --------------------------
	.section	.nv.callgraph,"",@"SHT_CUDA_CALLGRAPH"
	.align	4
	.sectionentsize	8
	.align		4
        /*0000*/ 	.word	0x00000000
	.align		4
        /*0004*/ 	.word	0xffffffff
	.align		4
        /*0008*/ 	.word	0x00000000
	.align		4
        /*000c*/ 	.word	0xfffffffe
	.align		4
        /*0010*/ 	.word	0x00000000
	.align		4
        /*0014*/ 	.word	0xfffffffd
	.align		4
        /*0018*/ 	.word	0x00000000
	.align		4
        /*001c*/ 	.word	0xfffffffc


//--------------------- .text._Z11matrix_sum3PiS_S_ii --------------------------
	.section	.text._Z11matrix_sum3PiS_S_ii,"ax",@progbits
	.align	128
        .global         _Z11matrix_sum3PiS_S_ii
        .type           _Z11matrix_sum3PiS_S_ii,@function
        .size           _Z11matrix_sum3PiS_S_ii,(.L_x_13 - _Z11matrix_sum3PiS_S_ii)
        .other          _Z11matrix_sum3PiS_S_ii,@"STO_CUDA_ENTRY STV_DEFAULT"
_Z11matrix_sum3PiS_S_ii:
.text._Z11matrix_sum3PiS_S_ii:
[----:B------:R-:W-:Y:S08]  /*0000*/  LDC R1, c[0x0][0x37c] ;  /* 0x0000df00ff017b82 */ /* 0x000ff00000000800 */
[----:B------:R-:W0:Y:S01]  /*0010*/  S2UR UR4, SR_CTAID.X ;  /* 0x00000000000479c3 */ /* 0x000e220000002500 */
[----:B------:R-:W1:Y:S02]  /*0020*/  LDCU.64 UR6, c[0x0][0x398] ;  /* 0x00007300ff0677ac */ /* 0x000e640008000a00 */
[----:B-1----:R-:W-:-:S04]  /*0030*/  UISETP.GE.AND UP0, UPT, UR6, 0x1, UPT ;  /* 0x000000010600788c */ /* 0x002fc8000bf06270 */
[----:B0-----:R-:W-:-:S06]  /*0040*/  UISETP.GE.OR UP0, UPT, UR4, UR7, !UP0 ;  /* 0x000000070400728c */ /* 0x001fcc000c706670 */
[----:B------:R-:W-:-:S13]  /*0050*/  PLOP3.LUT P0, PT, PT, PT, UP0, 0x80, 0x8 ;  /* 0x000000000008781c */ /* 0x000fda0003f0f008 */
[----:B------:R-:W-:Y:S05]  /*0060*/  @P0 EXIT ;  /* 0x000000000000094d */ /* 0x000fea0003800000 */
[----:B------:R-:W-:Y:S01]  /*0070*/  UISETP.GE.U32.AND UP0, UPT, UR6, 0x10, UPT ;  /* 0x000000100600788c */ /* 0x000fe2000bf06070 */
[----:B------:R-:W0:Y:S01]  /*0080*/  LDCU.64 UR18, c[0x0][0x358] ;  /* 0x00006b00ff1277ac */ /* 0x000e220008000a00 */
[----:B------:R-:W-:-:S07]  /*0090*/  UMOV UR4, URZ ;  /* 0x000000ff00047c82 */ /* 0x000fce0008000000 */
[----:B------:R-:W-:Y:S05]  /*00a0*/  BRA.U !UP0, `(.L_x_0) ;  /* 0x0000001508487547 */ /* 0x000fea000b800000 */
[----:B------:R-:W1:Y:S01]  /*00b0*/  LDCU.64 UR12, c[0x0][0x388] ;  /* 0x00007100ff0c77ac */ /* 0x000e620008000a00 */
[----:B------:R-:W-:Y:S02]  /*00c0*/  ULOP3.LUT UR5, UR6, 0x7ffffff0, URZ, 0xc0, !UPT ;  /* 0x7ffffff006057892 */ /* 0x000fe4000f8ec0ff */
[----:B------:R-:W-:Y:S02]  /*00d0*/  UIMAD UR26, UR7, 0xf, URZ ;  /* 0x0000000f071a78a4 */ /* 0x000fe4000f8e02ff */
[----:B------:R-:W-:Y:S02]  /*00e0*/  UIMAD UR27, UR7, 0xe, URZ ;  /* 0x0000000e071b78a4 */ /* 0x000fe4000f8e02ff */
[----:B------:R-:W-:Y:S02]  /*00f0*/  UIMAD UR28, UR7, 0xd, URZ ;  /* 0x0000000d071c78a4 */ /* 0x000fe4000f8e02ff */
[----:B------:R-:W-:Y:S02]  /*0100*/  UIMAD UR29, UR7, 0xc, URZ ;  /* 0x0000000c071d78a4 */ /* 0x000fe4000f8e02ff */
[----:B------:R-:W-:-:S02]  /*0110*/  UIMAD UR30, UR7, 0xb, URZ ;  /* 0x0000000b071e78a4 */ /* 0x000fc4000f8e02ff */
[----:B------:R-:W-:Y:S02]  /*0120*/  UIMAD UR31, UR7, 0xa, URZ ;  /* 0x0000000a071f78a4 */ /* 0x000fe4000f8e02ff */
[----:B-1----:R-:W-:Y:S02]  /*0130*/  UIADD3 UR12, UP0, UPT, UR12, 0x3c, URZ ;  /* 0x0000003c0c0c7890 */ /* 0x002fe4000ff1e0ff */
[----:B------:R-:W-:Y:S02]  /*0140*/  UIMAD UR35, UR7, 0x9, URZ ;  /* 0x00000009072378a4 */ /* 0x000fe4000f8e02ff */
[----:B------:R-:W-:Y:S02]  /*0150*/  UIADD3.X UR13, UPT, UPT, URZ, UR13, URZ, UP0, !UPT ;  /* 0x0000000dff0d7290 */ /* 0x000fe400087fe4ff */
[----:B------:R-:W-:Y:S02]  /*0160*/  USHF.L.U32 UR36, UR7, 0x3, URZ ;  /* 0x0000000307247899 */ /* 0x000fe400080006ff */
[----:B------:R-:W-:-:S02]  /*0170*/  UIMAD UR32, UR7, 0x7, URZ ;  /* 0x00000007072078a4 */ /* 0x000fc4000f8e02ff */
[----:B------:R-:W-:Y:S01]  /*0180*/  UIMAD UR39, UR7, 0x6, URZ ;  /* 0x00000006072778a4 */ /* 0x000fe2000f8e02ff */
[----:B------:R-:W1:Y:S01]  /*0190*/  LDCU UR40, c[0x0][0x39c] ;  /* 0x00007380ff2877ac */ /* 0x000e620008000800 */
[----:B------:R-:W2:Y:S01]  /*01a0*/  LDCU.64 UR24, c[0x0][0x390] ;  /* 0x00007200ff1877ac */ /* 0x000ea20008000a00 */
[----:B------:R-:W3:Y:S01]  /*01b0*/  LDCU.64 UR8, c[0x0][0x380] ;  /* 0x00007000ff0877ac */ /* 0x000ee20008000a00 */
[----:B------:R-:W4:Y:S01]  /*01c0*/  LDCU.64 UR10, c[0x0][0x390] ;  /* 0x00007200ff0a77ac */ /* 0x000f220008000a00 */
[----:B------:R-:W0:Y:S01]  /*01d0*/  LDCU.128 UR20, c[0x0][0x380] ;  /* 0x00007000ff1477ac */ /* 0x000e220008000c00 */
[----:B------:R-:W-:Y:S02]  /*01e0*/  UIMAD UR34, UR7, 0x5, URZ ;  /* 0x00000005072278a4 */ /* 0x000fe4000f8e02ff */
[----:B------:R-:W-:Y:S02]  /*01f0*/  USHF.L.U32 UR33, UR7, 0x2, URZ ;  /* 0x0000000207217899 */ /* 0x000fe400080006ff */
[----:B------:R-:W-:-:S02]  /*0200*/  UIMAD UR37, UR7, 0x3, URZ ;  /* 0x00000003072578a4 */ /* 0x000fc4000f8e02ff */
[----:B------:R-:W-:Y:S02]  /*0210*/  USHF.L.U32 UR38, UR7, 0x1, URZ ;  /* 0x0000000107267899 */ /* 0x000fe400080006ff */
[----:B------:R-:W-:Y:S01]  /*0220*/  UIADD3 UR5, UPT, UPT, -UR5, URZ, URZ ;  /* 0x000000ff05057290 */ /* 0x000fe2000fffe1ff */
[----:B------:R-:W-:-:S11]  /*0230*/  UMOV UR4, URZ ;  /* 0x000000ff00047c82 */ /* 0x000fd60008000000 */
.L_x_1:
[----:B0-----:R-:W-:Y:S02]  /*0240*/  UIMAD.WIDE UR14, UR4, 0x4, UR20 ;  /* 0x00000004040e78a5 */ /* 0x001fe4000f8e0214 */
[----:B------:R-:W-:-:S04]  /*0250*/  UIMAD.WIDE UR16, UR4, 0x4, UR22 ;  /* 0x00000004041078a5 */ /* 0x000fc8000f8e0216 */
[----:B------:R-:W-:Y:S02]  /*0260*/  IMAD.U32 R2, RZ, RZ, UR14 ;  /* 0x0000000eff027e24 */ /* 0x000fe4000f8e00ff */
[----:B------:R-:W-:Y:S01]  /*0270*/  IMAD.U32 R5, RZ, RZ, UR17 ;  /* 0x00000011ff057e24 */ /* 0x000fe2000f8e00ff */
[----:B------:R-:W-:Y:S01]  /*0280*/  MOV R4, UR16 ;  /* 0x0000001000047c02 */ /* 0x000fe20008000f00 */
[----:B------:R-:W-:-:S04]  /*0290*/  IMAD.U32 R3, RZ, RZ, UR15 ;  /* 0x0000000fff037e24 */ /* 0x000fc8000f8e00ff */
[----:B------:R0:W5:Y:S04]  /*02a0*/  LDG.E R5, desc[UR18][R4.64] ;  /* 0x0000001204057981 */ /* 0x000168000c1e1900 */
[----:B------:R4:W5:Y:S01]  /*02b0*/  LDG.E R2, desc[UR18][R2.64] ;  /* 0x0000001202027981 */ /* 0x000962000c1e1900 */
[----:B------:R-:W-:Y:S01]  /*02c0*/  UMOV UR16, 0x4 ;  /* 0x0000000400107882 */ /* 0x000fe20000000000 */
[----:B------:R-:W-:Y:S02]  /*02d0*/  UMOV UR17, 0x0 ;  /* 0x0000000000117882 */ /* 0x000fe40000000000 */
[----:B-1----:R-:W-:-:S04]  /*02e0*/  UIMAD.WIDE UR16, UR40, 0x4, UR16 ;  /* 0x00000004281078a5 */ /* 0x002fc8000f8e0210 */
[----:B---3--:R-:W-:Y:S02]  /*02f0*/  UIADD3 UR43, UP0, UPT, UR16, UR8, URZ ;  /* 0x00000008102b7290 */ /* 0x008fe4000ff1e0ff */
[----:B------:R-:W-:Y:S02]  /*0300*/  UIADD3 UR41, UP1, UPT, UR16, UR12, URZ ;  /* 0x0000000c10297290 */ /* 0x000fe4000ff3e0ff */
[----:B--2---:R-:W-:Y:S02]  /*0310*/  UIMAD.WIDE UR14, UR4, 0x4, UR24 ;  /* 0x00000004040e78a5 */ /* 0x004fe4000f8e0218 */
[----:B------:R-:W-:Y:S02]  /*0320*/  UIADD3.X UR44, UPT, UPT, UR17, UR9, URZ, UP0, !UPT ;  /* 0x00000009112c7290 */ /* 0x000fe400087fe4ff */
[----:B------:R-:W-:Y:S01]  /*0330*/  UIADD3.X UR42, UPT, UPT, UR17, UR13, URZ, UP1, !UPT ;  /* 0x0000000d112a7290 */ /* 0x000fe20008ffe4ff */
[----:B0-----:R-:W-:Y:S01]  /*0340*/  MOV R4, UR41 ;  /* 0x0000002900047c02 */ /* 0x001fe20008000f00 */
[----:B------:R-:W-:Y:S01]  /*0350*/  IMAD.U32 R6, RZ, RZ, UR14 ;  /* 0x0000000eff067e24 */ /* 0x000fe2000f8e00ff */
[----:B------:R-:W-:Y:S01]  /*0360*/  MOV R7, UR15 ;  /* 0x0000000f00077c02 */ /* 0x000fe20008000f00 */
[----:B----4-:R-:W-:Y:S01]  /*0370*/  IMAD.U32 R3, RZ, RZ, UR44 ;  /* 0x0000002cff037e24 */ /* 0x010fe2000f8e00ff */
[----:B-----5:R-:W-:Y:S01]  /*0380*/  IADD3 R9, PT, PT, R2, R5, RZ ;  /* 0x0000000502097210 */ /* 0x020fe20007ffe0ff */
[----:B------:R-:W-:Y:S01]  /*0390*/  IMAD.U32 R2, RZ, RZ, UR43 ;  /* 0x0000002bff027e24 */ /* 0x000fe2000f8e00ff */
[----:B------:R-:W-:-:S03]  /*03a0*/  MOV R5, UR42 ;  /* 0x0000002a00057c02 */ /* 0x000fc60008000f00 */
[----:B------:R0:W-:Y:S04]  /*03b0*/  STG.E desc[UR18][R6.64], R9 ;  /* 0x0000000906007986 */ /* 0x0001e8000c101912 */
[----:B------:R-:W2:Y:S04]  /*03c0*/  LDG.E R0, desc[UR18][R2.64] ;  /* 0x0000001202007981 */ /* 0x000ea8000c1e1900 */
[----:B------:R1:W2:Y:S01]  /*03d0*/  LDG.E R11, desc[UR18][R4.64+-0x3c] ;  /* 0xffffc412040b7981 */ /* 0x0002a2000c1e1900 */
[----:B------:R-:W-:Y:S01]  /*03e0*/  UMOV UR14, 0x8 ;  /* 0x00000008000e7882 */ /* 0x000fe20000000000 */
[----:B------:R-:W-:-:S02]  /*03f0*/  UMOV UR15, 0x0 ;  /* 0x00000000000f7882 */ /* 0x000fc40000000000 */
[----:B------:R-:W-:Y:S02]  /*0400*/  UIMAD.WIDE UR14, UR38, 0x4, UR14 ;  /* 0x00000004260e78a5 */ /* 0x000fe4000f8e020e */
[----:B------:R-:W-:Y:S02]  /*0410*/  UIADD3 UR44, UP0, UPT, UR16, UR10, URZ ;  /* 0x0000000a102c7290 */ /* 0x000fe4000ff1e0ff */
[----:B------:R-:W-:Y:S02]  /*0420*/  UIADD3 UR42, UP1, UPT, UR14, UR8, URZ ;  /* 0x000000080e2a7290 */ /* 0x000fe4000ff3e0ff */
[----:B------:R-:W-:Y:S02]  /*0430*/  UIADD3 UR41, UP2, UPT, UR14, UR12, URZ ;  /* 0x0000000c0e297290 */ /* 0x000fe4000ff5e0ff */
[----:B------:R-:W-:Y:S02]  /*0440*/  UIADD3.X UR16, UPT, UPT, UR17, UR11, URZ, UP0, !UPT ;  /* 0x0000000b11107290 */ /* 0x000fe400087fe4ff */
[----:B------:R-:W-:-:S02]  /*0450*/  UIADD3.X UR43, UPT, UPT, UR15, UR9, URZ, UP1, !UPT ;  /* 0x000000090f2b7290 */ /* 0x000fc40008ffe4ff */
[----:B------:R-:W-:Y:S01]  /*0460*/  UIADD3.X UR17, UPT, UPT, UR15, UR13, URZ, UP2, !UPT ;  /* 0x0000000d0f117290 */ /* 0x000fe200097fe4ff */
[----:B0-----:R-:W-:Y:S01]  /*0470*/  IMAD.U32 R6, RZ, RZ, UR44 ;  /* 0x0000002cff067e24 */ /* 0x001fe2000f8e00ff */
[----:B------:R-:W-:Y:S01]  /*0480*/  MOV R7, UR16 ;  /* 0x0000001000077c02 */ /* 0x000fe20008000f00 */
[----:B-1----:R-:W-:Y:S01]  /*0490*/  IMAD.U32 R4, RZ, RZ, UR41 ;  /* 0x00000029ff047e24 */ /* 0x002fe2000f8e00ff */
[----:B------:R-:W-:Y:S01]  /*04a0*/  MOV R2, UR42 ;  /* 0x0000002a00027c02 */ /* 0x000fe20008000f00 */
[----:B------:R-:W-:Y:S01]  /*04b0*/  IMAD.U32 R3, RZ, RZ, UR43 ;  /* 0x0000002bff037e24 */ /* 0x000fe2000f8e00ff */
[----:B------:R-:W-:Y:S01]  /*04c0*/  MOV R5, UR17 ;  /* 0x0000001100057c02 */ /* 0x000fe20008000f00 */
[----:B--2---:R-:W-:-:S05]  /*04d0*/  IMAD.IADD R11, R0, 0x1, R11 ;  /* 0x00000001000b7824 */ /* 0x004fca00078e020b */
[----:B------:R0:W-:Y:S04]  /*04e0*/  STG.E desc[UR18][R6.64], R11 ;  /* 0x0000000b06007986 */ /* 0x0001e8000c101912 */
[----:B------:R1:W2:Y:S04]  /*04f0*/  LDG.E R0, desc[UR18][R2.64] ;  /* 0x0000001202007981 */ /* 0x0002a8000c1e1900 */
        /* <DEDUP_REMOVED lines=10> */
[----:B0-----:R-:W-:Y:S01]  /*05a0*/  MOV R6, UR44 ;  /* 0x0000002c00067c02 */ /* 0x001fe20008000f00 */
[----:B-1----:R-:W-:Y:S01]  /*05b0*/  IMAD.U32 R2, RZ, RZ, UR42 ;  /* 0x0000002aff027e24 */ /* 0x002fe2000f8e00ff */
[----:B---3--:R-:W-:Y:S01]  /*05c0*/  MOV R4, UR41 ;  /* 0x0000002900047c02 */ /* 0x008fe20008000f00 */
[----:B------:R-:W-:Y:S02]  /*05d0*/  IMAD.U32 R7, RZ, RZ, UR14 ;  /* 0x0000000eff077e24 */ /* 0x000fe4000f8e00ff */
[----:B------:R-:W-:Y:S01]  /*05e0*/  IMAD.U32 R5, RZ, RZ, UR15 ;  /* 0x0000000fff057e24 */ /* 0x000fe2000f8e00ff */
[----:B------:R-:W-:Y:S02]  /*05f0*/  MOV R3, UR43 ;  /* 0x0000002b00037c02 */ /* 0x000fe40008000f00 */
[----:B--2---:R-:W-:-:S05]  /*0600*/  IADD3 R11, PT, PT, R0, R9, RZ ;  /* 0x00000009000b7210 */ /* 0x004fca0007ffe0ff */
[----:B------:R0:W-:Y:S04]  /*0610*/  STG.E desc[UR18][R6.64], R11 ;  /* 0x0000000b06007986 */ /* 0x0001e8000c101912 */
[----:B------:R1:W0:Y:S04]  /*0620*/  LDG.E R2, desc[UR18][R2.64] ;  /* 0x0000001202027981 */ /* 0x000228000c1e1900 */
[----:B------:R2:W0:Y:S01]  /*0630*/  LDG.E R5, desc[UR18][R4.64+-0x3c] ;  /* 0xffffc41204057981 */ /* 0x000422000c1e1900 */
[----:B------:R-:W-:Y:S02]  /*0640*/  UIADD3 UR41, UP0, UPT, UR16, UR10, URZ ;  /* 0x0000000a10297290 */ /* 0x000fe4000ff1e0ff */
[----:B------:R-:W-:-:S02]  /*0650*/  UIMAD.WIDE UR14, UR33, 0x4, UR8 ;  /* 0x00000004210e78a5 */ /* 0x000fc4000f8e0208 */
[----:B------:R-:W-:Y:S02]  /*0660*/  UIADD3.X UR16, UPT, UPT, UR17, UR11, URZ, UP0, !UPT ;  /* 0x0000000b11107290 */ /* 0x000fe400087fe4ff */
[----:B------:R-:W-:Y:S01]  /*0670*/  UIMAD.WIDE UR42, UR33, 0x4, UR12 ;  /* 0x00000004212a78a5 */ /* 0x000fe2000f8e020c */
[----:B------:R-:W-:Y:S02]  /*0680*/  IMAD.U32 R8, RZ, RZ, UR41 ;  /* 0x00000029ff087e24 */ /* 0x000fe4000f8e00ff */
[----:B-1----:R-:W-:Y:S01]  /*0690*/  IMAD.U32 R3, RZ, RZ, UR15 ;  /* 0x0000000fff037e24 */ /* 0x002fe2000f8e00ff */
[----:B------:R-:W-:Y:S02]  /*06a0*/  MOV R9, UR16 ;  /* 0x0000001000097c02 */ /* 0x000fe40008000f00 */
[----:B--2---:R-:W-:Y:S01]  /*06b0*/  MOV R4, UR42 ;  /* 0x0000002a00047c02 */ /* 0x004fe20008000f00 */
[----:B0-----:R-:W-:Y:S01]  /*06c0*/  IMAD.IADD R7, R2, 0x1, R5 ;  /* 0x0000000102077824 */ /* 0x001fe200078e0205 */
[----:B------:R-:W-:Y:S01]  /*06d0*/  MOV R2, UR14 ;  /* 0x0000000e00027c02 */ /* 0x000fe20008000f00 */
[----:B------:R-:W-:-:S03]  /*06e0*/  IMAD.U32 R5, RZ, RZ, UR43 ;  /* 0x0000002bff057e24 */ /* 0x000fc6000f8e00ff */
[----:B------:R0:W-:Y:S04]  /*06f0*/  STG.E desc[UR18][R8.64], R7 ;  /* 0x0000000708007986 */ /* 0x0001e8000c101912 */
[----:B------:R-:W2:Y:S04]  /*0700*/  LDG.E R2, desc[UR18][R2.64+0x10] ;  /* 0x0000101202027981 */ /* 0x000ea8000c1e1900 */
[----:B------:R1:W2:Y:S01]  /*0710*/  LDG.E R5, desc[UR18][R4.64+-0x2c] ;  /* 0xffffd41204057981 */ /* 0x0002a2000c1e1900 */
[----:B------:R-:W-:Y:S01]  /*0720*/  UMOV UR14, 0x14 ;  /* 0x00000014000e7882 */ /* 0x000fe20000000000 */
[----:B------:R-:W-:-:S02]  /*0730*/  UMOV UR15, 0x0 ;  /* 0x00000000000f7882 */ /* 0x000fc40000000000 */
[----:B------:R-:W-:-:S04]  /*0740*/  UIMAD.WIDE UR14, UR34, 0x4, UR14 ;  /* 0x00000004220e78a5 */ /* 0x000fc8000f8e020e */
[----:B------:R-:W-:Y:S02]  /*0750*/  UIADD3 UR43, UP0, UPT, UR14, UR8, URZ ;  /* 0x000000080e2b7290 */ /* 0x000fe4000ff1e0ff */
[----:B------:R-:W-:Y:S02]  /*0760*/  UIADD3 UR41, UP1, UPT, UR14, UR12, URZ ;  /* 0x0000000c0e297290 */ /* 0x000fe4000ff3e0ff */
[----:B------:R-:W-:Y:S02]  /*0770*/  UIMAD.WIDE UR16, UR33, 0x4, UR10 ;  /* 0x00000004211078a5 */ /* 0x000fe4000f8e020a */
[----:B------:R-:W-:Y:S02]  /*0780*/  UIADD3.X UR44, UPT, UPT, UR15, UR9, URZ, UP0, !UPT ;  /* 0x000000090f2c7290 */ /* 0x000fe400087fe4ff */
[----:B------:R-:W-:Y:S01]  /*0790*/  UIADD3.X UR42, UPT, UPT, UR15, UR13, URZ, UP1, !UPT ;  /* 0x0000000d0f2a7290 */ /* 0x000fe20008ffe4ff */
[----:B-1----:R-:W-:Y:S01]  /*07a0*/  MOV R4, UR41 ;  /* 0x0000002900047c02 */ /* 0x002fe20008000f00 */
[----:B------:R-:W-:Y:S01]  /*07b0*/  IMAD.U32 R6, RZ, RZ, UR16 ;  /* 0x00000010ff067e24 */ /* 0x000fe2000f8e00ff */
[----:B0-----:R-:W-:Y:S01]  /*07c0*/  MOV R7, UR17 ;  /* 0x0000001100077c02 */ /* 0x001fe20008000f00 */
[----:B------:R-:W-:Y:S01]  /*07d0*/  IMAD.U32 R3, RZ, RZ, UR44 ;  /* 0x0000002cff037e24 */ /* 0x000fe2000f8e00ff */
[----:B--2---:R-:W-:Y:S01]  /*07e0*/  IADD3 R9, PT, PT, R2, R5, RZ ;  /* 0x0000000502097210 */ /* 0x004fe20007ffe0ff */
        /* <DEDUP_REMOVED lines=41> */
[----:B------:R-:W2:Y:S04]  /*0a80*/  LDG.E R2, desc[UR18][R2.64] ;  /* 0x0000001202027981 */ /* 0x000ea8000c1e1900 */
[----:B------:R-:W2:Y:S01]  /*0a90*/  LDG.E R5, desc[UR18][R4.64+-0x3c] ;  /* 0xffffc41204057981 */ /* 0x000ea2000c1e1900 */
[----:B------:R-:W-:Y:S02]  /*0aa0*/  UIADD3 UR41, UP0, UPT, UR14, UR10, URZ ;  /* 0x0000000a0e297290 */ /* 0x000fe4000ff1e0ff */
[----:B------:R-:W-:-:S02]  /*0ab0*/  UIMAD.WIDE UR16, UR36, 0x4, UR8 ;  /* 0x00000004241078a5 */ /* 0x000fc4000f8e0208 */
[----:B------:R-:W-:Y:S02]  /*0ac0*/  UIADD3.X UR14, UPT, UPT, UR15, UR11, URZ, UP0, !UPT ;  /* 0x0000000b0f0e7290 */ /* 0x000fe400087fe4ff */
[----:B------:R-:W-:Y:S01]  /*0ad0*/  UIMAD.WIDE UR42, UR36, 0x4, UR12 ;  /* 0x00000004242a78a5 */ /* 0x000fe2000f8e020c */
[----:B------:R-:W-:Y:S01]  /*0ae0*/  IMAD.U32 R8, RZ, RZ, UR41 ;  /* 0x00000029ff087e24 */ /* 0x000fe2000f8e00ff */
[----:B------:R-:W-:Y:S01]  /*0af0*/  MOV R10, UR16 ;  /* 0x00000010000a7c02 */ /* 0x000fe20008000f00 */
[----:B------:R-:W-:Y:S01]  /*0b00*/  IMAD.U32 R11, RZ, RZ, UR17 ;  /* 0x00000011ff0b7e24 */ /* 0x000fe2000f8e00ff */
[----:B------:R-:W-:Y:S02]  /*0b10*/  MOV R9, UR14 ;  /* 0x0000000e00097c02 */ /* 0x000fe40008000f00 */
[----:B0-----:R-:W-:Y:S01]  /*0b20*/  IMAD.U32 R7, RZ, RZ, UR43 ;  /* 0x0000002bff077e24 */ /* 0x001fe2000f8e00ff */
[----:B------:R-:W-:Y:S01]  /*0b30*/  MOV R6, UR42 ;  /* 0x0000002a00067c02 */ /* 0x000fe20008000f00 */
[----:B--2---:R-:W-:-:S05]  /*0b40*/  IMAD.IADD R15, R2, 0x1, R5 ;  /* 0x00000001020f7824 */ /* 0x004fca00078e0205 */
        /* <DEDUP_REMOVED lines=11> */
[----:B------:R-:W-:Y:S01]  /*0c00*/  IMAD.U32 R2, RZ, RZ, UR43 ;  /* 0x0000002bff027e24 */ /* 0x000fe2000f8e00ff */
[----:B------:R-:W-:Y:S01]  /*0c10*/  MOV R4, UR41 ;  /* 0x0000002900047c02 */ /* 0x000fe20008000f00 */
[----:B-1----:R-:W-:-:S02]  /*0c20*/  IMAD.U32 R6, RZ, RZ, UR14 ;  /* 0x0000000eff067e24 */ /* 0x002fc4000f8e00ff */
[----:B------:R-:W-:Y:S01]  /*0c30*/  IMAD.U32 R3, RZ, RZ, UR44 ;  /* 0x0000002cff037e24 */ /* 0x000fe2000f8e00ff */
[----:B------:R-:W-:Y:S02]  /*0c40*/  MOV R5, UR42 ;  /* 0x0000002a00057c02 */ /* 0x000fe40008000f00 */
[----:B--2---:R-:W-:Y:S02]  /*0c50*/  IADD3 R13, PT, PT, R10, R7, RZ ;  /* 0x000000070a0d7210 */ /* 0x004fe40007ffe0ff */
[----:B------:R-:W-:-:S05]  /*0c60*/  MOV R7, UR15 ;  /* 0x0000000f00077c02 */ /* 0x000fca0008000f00 */
[----:B------:R1:W-:Y:S04]  /*0c70*/  STG.E desc[UR18][R6.64+0x20], R13 ;  /* 0x0000200d06007986 */ /* 0x0003e8000c101912 */
[----:B------:R-:W2:Y:S04]  /*0c80*/  LDG.E R0, desc[UR18][R2.64] ;  /* 0x0000001202007981 */ /* 0x000ea8000c1e1900 */
[----:B0-----:R0:W2:Y:S01]  /*0c90*/  LDG.E R9, desc[UR18][R4.64+-0x3c] ;  /* 0xffffc41204097981 */ /* 0x0010a2000c1e1900 */
        /* <DEDUP_REMOVED lines=9> */
[----:B-1----:R-:W-:Y:S01]  /*0d30*/  IMAD.U32 R6, RZ, RZ, UR44 ;  /* 0x0000002cff067e24 */ /* 0x002fe2000f8e00ff */
[----:B------:R-:W-:Y:S01]  /*0d40*/  MOV R7, UR16 ;  /* 0x0000001000077c02 */ /* 0x000fe20008000f00 */
[----:B0-----:R-:W-:Y:S01]  /*0d50*/  IMAD.U32 R4, RZ, RZ, UR41 ;  /* 0x00000029ff047e24 */ /* 0x001fe2000f8e00ff */
[----:B------:R-:W-:Y:S01]  /*0d60*/  MOV R2, UR42 ;  /* 0x0000002a00027c02 */ /* 0x000fe20008000f00 */
[----:B------:R-:W-:Y:S01]  /*0d70*/  IMAD.U32 R3, RZ, RZ, UR43 ;  /* 0x0000002bff037e24 */ /* 0x000fe2000f8e00ff */
[----:B------:R-:W-:Y:S01]  /*0d80*/  MOV R5, UR17 ;  /* 0x0000001100057c02 */ /* 0x000fe20008000f00 */
[----:B--2---:R-:W-:-:S05]  /*0d90*/  IMAD.IADD R9, R0, 0x1, R9 ;  /* 0x0000000100097824 */ /* 0x004fca00078e0209 */
        /* <DEDUP_REMOVED lines=13> */
[----:B------:R-:W-:Y:S01]  /*0e70*/  IMAD.U32 R7, RZ, RZ, UR14 ;  /* 0x0000000eff077e24 */ /* 0x000fe2000f8e00ff */
[----:B-1----:R-:W-:Y:S01]  /*0e80*/  MOV R4, UR41 ;  /* 0x0000002900047c02 */ /* 0x002fe20008000f00 */
[----:B------:R-:W-:Y:S01]  /*0e90*/  IMAD.U32 R2, RZ, RZ, UR42 ;  /* 0x0000002aff027e24 */ /* 0x000fe2000f8e00ff */
[----:B------:R-:W-:Y:S01]  /*0ea0*/  MOV R3, UR43 ;  /* 0x0000002b00037c02 */ /* 0x000fe20008000f00 */
[----:B------:R-:W-:Y:S01]  /*0eb0*/  IMAD.U32 R5, RZ, RZ, UR15 ;  /* 0x0000000fff057e24 */ /* 0x000fe2000f8e00ff */
[----:B--2---:R-:W-:-:S05]  /*0ec0*/  IADD3 R11, PT, PT, R0, R11, RZ ;  /* 0x0000000b000b7210 */ /* 0x004fca0007ffe0ff */
        /* <DEDUP_REMOVED lines=72> */
[----:B------:R-:W-:Y:S02]  /*1350*/  IMAD.U32 R5, RZ, RZ, UR15 ;  /* 0x0000000fff057e24 */ /* 0x000fe4000f8e00ff */
[----:B------:R-:W-:Y:S01]  /*1360*/  IMAD.U32 R2, RZ, RZ, UR42 ;  /* 0x0000002aff027e24 */ /* 0x000fe2000f8e00ff */
[----:B------:R-:W-:Y:S02]  /*1370*/  MOV R3, UR43 ;  /* 0x0000002b00037c02 */ /* 0x000fe40008000f00 */
[----:B--2---:R-:W-:-:S05]  /*1380*/  IADD3 R11, PT, PT, R0, R11, RZ ;  /* 0x0000000b000b7210 */ /* 0x004fca0007ffe0ff */
[----:B------:R0:W-:Y:S04]  /*1390*/  STG.E desc[UR18][R6.64], R11 ;  /* 0x0000000b06007986 */ /* 0x0001e8000c101912 */
[----:B------:R1:W2:Y:S04]  /*13a0*/  LDG.E R0, desc[UR18][R2.64] ;  /* 0x0000001202007981 */ /* 0x0002a8000c1e1900 */
[----:B------:R-:W2:Y:S01]  /*13b0*/  LDG.E R5, desc[UR18][R4.64+-0x3c] ;  /* 0xffffc41204057981 */ /* 0x000ea2000c1e1900 */
[----:B------:R-:W-:-:S04]  /*13c0*/  UIADD3 UR14, UP0, UPT, UR16, UR10, URZ ;  /* 0x0000000a100e7290 */ /* 0x000fc8000ff1e0ff */
[----:B------:R-:W-:Y:S02]  /*13d0*/  UIADD3.X UR16, UPT, UPT, UR17, UR11, URZ, UP0, !UPT ;  /* 0x0000000b11107290 */ /* 0x000fe400087fe4ff */
[----:B-1----:R-:W-:-:S04]  /*13e0*/  IMAD.U32 R2, RZ, RZ, UR14 ;  /* 0x0000000eff027e24 */ /* 0x002fc8000f8e00ff */
[----:B------:R-:W-:Y:S01]  /*13f0*/  MOV R3, UR16 ;  /* 0x0000001000037c02 */ /* 0x000fe20008000f00 */
[----:B------:R-:W-:Y:S02]  /*1400*/  UIADD3 UR12, UP0, UPT, UR12, 0x40, URZ ;  /* 0x000000400c0c7890 */ /* 0x000fe4000ff1e0ff */
[----:B------:R-:W-:Y:S02]  /*1410*/  UIADD3 UR5, UPT, UPT, UR5, 0x10, URZ ;  /* 0x0000001005057890 */ /* 0x000fe4000fffe0ff */
[----:B------:R-:W-:Y:S02]  /*1420*/  UIADD3.X UR13, UPT, UPT, URZ, UR13, URZ, UP0, !UPT ;  /* 0x0000000dff0d7290 */ /* 0x000fe400087fe4ff */
[----:B------:R-:W-:Y:S02]  /*1430*/  UISETP.NE.AND UP0, UPT, UR5, URZ, UPT ;  /* 0x000000ff0500728c */ /* 0x000fe4000bf05270 */
[----:B------:R-:W-:Y:S02]  /*1440*/  ULEA UR4, UR7, UR4, 0x4 ;  /* 0x0000000407047291 */ /* 0x000fe4000f8e20ff */
[----:B------:R-:W-:-:S02]  /*1450*/  UIADD3 UR8, UP1, UPT, UR8, 0x40, URZ ;  /* 0x0000004008087890 */ /* 0x000fc4000ff3e0ff */
[----:B------:R-:W-:Y:S02]  /*1460*/  UIADD3 UR10, UP2, UPT, UR10, 0x40, URZ ;  /* 0x000000400a0a7890 */ /* 0x000fe4000ff5e0ff */
[----:B------:R-:W-:Y:S02]  /*1470*/  UIADD3 UR4, UPT, UPT, UR4, 0x10, URZ ;  /* 0x0000001004047890 */ /* 0x000fe4000fffe0ff */
[----:B------:R-:W-:Y:S02]  /*1480*/  ULEA UR36, UR7, UR36, 0x4 ;  /* 0x0000002407247291 */ /* 0x000fe4000f8e20ff */
[----:B------:R-:W-:Y:S02]  /*1490*/  ULEA UR32, UR7, UR32, 0x4 ;  /* 0x0000002007207291 */ /* 0x000fe4000f8e20ff */
[----:B------:R-:W-:Y:S02]  /*14a0*/  ULEA UR39, UR7, UR39, 0x4 ;  /* 0x0000002707277291 */ /* 0x000fe4000f8e20ff */
[----:B------:R-:W-:-:S02]  /*14b0*/  ULEA UR34, UR7, UR34, 0x4 ;  /* 0x0000002207227291 */ /* 0x000fc4000f8e20ff */
[----:B------:R-:W-:Y:S02]  /*14c0*/  ULEA UR33, UR7, UR33, 0x4 ;  /* 0x0000002107217291 */ /* 0x000fe4000f8e20ff */
[----:B------:R-:W-:Y:S02]  /*14d0*/  ULEA UR37, UR7, UR37, 0x4 ;  /* 0x0000002507257291 */ /* 0x000fe4000f8e20ff */
        /* <DEDUP_REMOVED lines=9> */
[----:B------:R-:W-:-:S02]  /*1570*/  UIADD3.X UR9, UPT, UPT, URZ, UR9, URZ, UP1, !UPT ;  /* 0x00000009ff097290 */ /* 0x000fc40008ffe4ff */
[----:B------:R-:W-:Y:S01]  /*1580*/  UIADD3.X UR11, UPT, UPT, URZ, UR11, URZ, UP2, !UPT ;  /* 0x0000000bff0b7290 */ /* 0x000fe200097fe4ff */
[----:B--2---:R-:W-:-:S05]  /*1590*/  IMAD.IADD R5, R0, 0x1, R5 ;  /* 0x0000000100057824 */ /* 0x004fca00078e0205 */
[----:B------:R0:W-:Y:S01]  /*15a0*/  STG.E desc[UR18][R2.64], R5 ;  /* 0x0000000502007986 */ /* 0x0001e2000c101912 */
[----:B------:R-:W-:Y:S05]  /*15b0*/  BRA.U UP0, `(.L_x_1) ;  /* 0xffffffed00207547 */ /* 0x000fea000b83ffff */
[----:B------:R-:W-:-:S12]  /*15c0*/  ULOP3.LUT UR4, UR6, 0x7ffffff0, URZ, 0xc0, !UPT ;  /* 0x7ffffff006047892 */ /* 0x000fd8000f8ec0ff */
.L_x_0:
[----:B------:R-:W-:-:S06]  /*15d0*/  ULOP3.LUT UP0, UR5, UR6, 0xf, URZ, 0xc0, !UPT ;  /* 0x0000000f06057892 */ /* 0x000fcc000f80c0ff */
[----:B------:R-:W-:-:S13]  /*15e0*/  PLOP3.LUT P0, PT, PT, PT, UP0, 0x80, 0x8 ;  /* 0x000000000008781c */ /* 0x000fda0003f0f008 */
[----:B0-----:R-:W-:Y:S05]  /*15f0*/  @!P0 EXIT ;  /* 0x000000000000894d */ /* 0x001fea0003800000 */
[----:B------:R-:W-:Y:S02]  /*1600*/  UISETP.GE.U32.AND UP0, UPT, UR5, 0x8, UPT ;  /* 0x000000080500788c */ /* 0x000fe4000bf06070 */
[----:B------:R-:W-:-:S06]  /*1610*/  ULOP3.LUT UR21, UR6, 0x7, URZ, 0xc0, !UPT ;  /* 0x0000000706157892 */ /* 0x000fcc000f8ec0ff */
[----:B------:R-:W-:Y:S01]  /*1620*/  ISETP.NE.AND P0, PT, RZ, UR21, PT ;  /* 0x00000015ff007c0c */ /* 0x000fe2000bf05270 */
[----:B------:R-:W-:-:S12]  /*1630*/  BRA.U !UP0, `(.L_x_2) ;  /* 0x0000000908987547 */ /* 0x000fd8000b800000 */
[----:B------:R-:W0:Y:S01]  /*1640*/  LDCU.128 UR8, c[0x0][0x380] ;  /* 0x00007000ff0877ac */ /* 0x000e220008000c00 */
[----:B------:R-:W-:Y:S01]  /*1650*/  UIMAD UR5, UR4, UR7, UR4 ;  /* 0x00000007040572a4 */ /* 0x000fe2000f8e0204 */
[----:B------:R-:W1:Y:S03]  /*1660*/  LDCU.64 UR12, c[0x0][0x390] ;  /* 0x00007200ff0c77ac */ /* 0x000e660008000a00 */
[----:B0-----:R-:W-:Y:S02]  /*1670*/  UIMAD.WIDE UR8, UR5, 0x4, UR8 ;  /* 0x00000004050878a5 */ /* 0x001fe4000f8e0208 */
[----:B------:R-:W-:-:S04]  /*1680*/  UIMAD.WIDE UR10, UR5, 0x4, UR10 ;  /* 0x00000004050a78a5 */ /* 0x000fc8000f8e020a */
[----:B------:R-:W-:Y:S01]  /*1690*/  MOV R2, UR8 ;  /* 0x0000000800027c02 */ /* 0x000fe20008000f00 */
[----:B------:R-:W-:Y:S01]  /*16a0*/  IMAD.U32 R3, RZ, RZ, UR9 ;  /* 0x00000009ff037e24 */ /* 0x000fe2000f8e00ff */
[----:B------:R-:W-:Y:S01]  /*16b0*/  MOV R4, UR10 ;  /* 0x0000000a00047c02 */ /* 0x000fe20008000f00 */
[----:B------:R-:W-:-:S03]  /*16c0*/  IMAD.U32 R5, RZ, RZ, UR11 ;  /* 0x0000000bff057e24 */ /* 0x000fc6000f8e00ff */
[----:B------:R-:W2:Y:S01]  /*16d0*/  LDG.E R2, desc[UR18][R2.64] ;  /* 0x0000001202027981 */ /* 0x000ea2000c1e1900 */
[----:B------:R-:W0:Y:S03]  /*16e0*/  LDCU.128 UR8, c[0x0][0x380] ;  /* 0x00007000ff0877ac */ /* 0x000e260008000c00 */
[----:B------:R3:W2:Y:S01]  /*16f0*/  LDG.E R5, desc[UR18][R4.64] ;  /* 0x0000001204057981 */ /* 0x0006a2000c1e1900 */
[----:B------:R-:W-:Y:S02]  /*1700*/  UIMAD UR14, UR4, UR7, UR7 ;  /* 0x00000007040e72a4 */ /* 0x000fe4000f8e0207 */
[----:B-1----:R-:W-:Y:S02]  /*1710*/  UIMAD.WIDE UR12, UR5, 0x4, UR12 ;  /* 0x00000004050c78a5 */ /* 0x002fe4000f8e020c */
[----:B------:R-:W-:-:S04]  /*1720*/  UIADD3 UR20, UP0, UPT, UR4, UR14, URZ ;  /* 0x0000000e04147290 */ /* 0x000fc8000ff1e0ff */
[----:B------:R-:W-:Y:S01]  /*1730*/  ULEA.HI.X.SX32 UR16, UR14, URZ, 0x1, UP0 ;  /* 0x000000ff0e107291 */ /* 0x000fe200080f0eff */
[----:B------:R-:W-:Y:S01]  /*1740*/  IMAD.U32 R6, RZ, RZ, UR12 ;  /* 0x0000000cff067e24 */ /* 0x000fe2000f8e00ff */
[----:B------:R-:W-:Y:S01]  /*1750*/  USHF.L.U32 UR15, UR20, 0x2, URZ ;  /* 0x00000002140f7899 */ /* 0x000fe200080006ff */
[----:B------:R-:W-:Y:S01]  /*1760*/  MOV R7, UR13 ;  /* 0x0000000d00077c02 */ /* 0x000fe20008000f00 */
[----:B------:R-:W-:Y:S02]  /*1770*/  USHF.L.U64.HI UR20, UR20, 0x2, UR16 ;  /* 0x0000000214147899 */ /* 0x000fe40008010210 */
[----:B0-----:R-:W-:Y:S02]  /*1780*/  UIADD3 UR17, UP0, UPT, UR15, UR8, URZ ;  /* 0x000000080f117290 */ /* 0x001fe4000ff1e0ff */
[----:B------:R-:W-:Y:S02]  /*1790*/  UIADD3 UR5, UP1, UPT, UR15, UR10, URZ ;  /* 0x0000000a0f057290 */ /* 0x000fe4000ff3e0ff */
[----:B------:R-:W-:-:S02]  /*17a0*/  UIADD3.X UR22, UPT, UPT, UR20, UR9, URZ, UP0, !UPT ;  /* 0x0000000914167290 */ /* 0x000fc400087fe4ff */
[----:B------:R-:W-:Y:S02]  /*17b0*/  UIADD3.X UR16, UPT, UPT, UR20, UR11, URZ, UP1, !UPT ;  /* 0x0000000b14107290 */ /* 0x000fe40008ffe4ff */
[----:B---3--:R-:W-:Y:S01]  /*17c0*/  MOV R4, UR5 ;  /* 0x0000000500047c02 */ /* 0x008fe20008000f00 */
[----:B------:R-:W0:Y:S01]  /*17d0*/  LDCU.64 UR12, c[0x0][0x390] ;  /* 0x00007200ff0c77ac */ /* 0x000e220008000a00 */
[----:B------:R-:W-:Y:S01]  /*17e0*/  IMAD.U32 R3, RZ, RZ, UR22 ;  /* 0x00000016ff037e24 */ /* 0x000fe2000f8e00ff */
[----:B--2---:R-:W-:Y:S01]  /*17f0*/  IADD3 R9, PT, PT, R2, R5, RZ ;  /* 0x0000000502097210 */ /* 0x004fe20007ffe0ff */
[----:B------:R-:W-:Y:S01]  /*1800*/  IMAD.U32 R2, RZ, RZ, UR17 ;  /* 0x00000011ff027e24 */ /* 0x000fe2000f8e00ff */
[----:B------:R-:W-:-:S03]  /*1810*/  MOV R5, UR16 ;  /* 0x0000001000057c02 */ /* 0x000fc60008000f00 */
[----:B------:R1:W-:Y:S04]  /*1820*/  STG.E desc[UR18][R6.64], R9 ;  /* 0x0000000906007986 */ /* 0x0003e8000c101912 */
[----:B------:R2:W3:Y:S04]  /*1830*/  LDG.E R0, desc[UR18][R2.64+0x4] ;  /* 0x0000041202007981 */ /* 0x0004e8000c1e1900 */
[----:B------:R4:W3:Y:S01]  /*1840*/  LDG.E R11, desc[UR18][R4.64+0x4] ;  /* 0x00000412040b7981 */ /* 0x0008e2000c1e1900 */
[----:B------:R-:W-:Y:S02]  /*1850*/  UIADD3 UR14, UPT, UPT, UR14, UR7, URZ ;  /* 0x000000070e0e7290 */ /* 0x000fe4000fffe0ff */
[----:B0-----:R-:W-:-:S02]  /*1860*/  UIADD3 UR15, UP0, UPT, UR15, UR12, URZ ;  /* 0x0000000c0f0f7290 */ /* 0x001fc4000ff1e0ff */
[----:B------:R-:W-:Y:S02]  /*1870*/  UIADD3 UR17, UP1, UPT, UR4, UR14, URZ ;  /* 0x0000000e04117290 */ /* 0x000fe4000ff3e0ff */
[----:B------:R-:W-:Y:S02]  /*1880*/  UIADD3.X UR20, UPT, UPT, UR20, UR13, URZ, UP0, !UPT ;  /* 0x0000000d14147290 */ /* 0x000fe400087fe4ff */
[----:B------:R-:W-:Y:S01]  /*1890*/  ULEA.HI.X.SX32 UR5, UR14, URZ, 0x1, UP1 ;  /* 0x000000ff0e057291 */ /* 0x000fe200088f0eff */
[----:B--2---:R-:W-:Y:S01]  /*18a0*/  IMAD.U32 R2, RZ, RZ, UR15 ;  /* 0x0000000fff027e24 */ /* 0x004fe2000f8e00ff */
[----:B------:R-:W-:Y:S02]  /*18b0*/  USHF.L.U32 UR16, UR17, 0x2, URZ ;  /* 0x0000000211107899 */ /* 0x000fe400080006ff */
[----:B------:R-:W-:Y:S01]  /*18c0*/  USHF.L.U64.HI UR17, UR17, 0x2, UR5 ;  /* 0x0000000211117899 */ /* 0x000fe20008010205 */
[----:B------:R-:W-:Y:S01]  /*18d0*/  MOV R3, UR20 ;  /* 0x0000001400037c02 */ /* 0x000fe20008000f00 */
[----:B------:R-:W-:-:S02]  /*18e0*/  UIADD3 UR23, UP0, UPT, UR16, UR8, URZ ;  /* 0x0000000810177290 */ /* 0x000fc4000ff1e0ff */
[----:B------:R-:W-:Y:S02]  /*18f0*/  UIADD3 UR5, UP1, UPT, UR16, UR10, URZ ;  /* 0x0000000a10057290 */ /* 0x000fe4000ff3e0ff */
[----:B------:R-:W-:Y:S02]  /*1900*/  UIADD3.X UR24, UPT, UPT, UR17, UR9, URZ, UP0, !UPT ;  /* 0x0000000911187290 */ /* 0x000fe400087fe4ff */
[----:B------:R-:W-:Y:S01]  /*1910*/  UIADD3.X UR22, UPT, UPT, UR17, UR11, URZ, UP1, !UPT ;  /* 0x0000000b11167290 */ /* 0x000fe20008ffe4ff */
[----:B----4-:R-:W-:Y:S01]  /*1920*/  IMAD.U32 R4, RZ, RZ, UR23 ;  /* 0x00000017ff047e24 */ /* 0x010fe2000f8e00ff */
[----:B-1----:R-:W-:Y:S02]  /*1930*/  MOV R6, UR5 ;  /* 0x0000000500067c02 */ /* 0x002fe40008000f00 */
[----:B------:R-:W-:Y:S02]  /*1940*/  IMAD.U32 R5, RZ, RZ, UR24 ;  /* 0x00000018ff057e24 */ /* 0x000fe4000f8e00ff */
[----:B------:R-:W-:Y:S01]  /*1950*/  MOV R7, UR22 ;  /* 0x0000001600077c02 */ /* 0x000fe20008000f00 */
[----:B---3--:R-:W-:-:S05]  /*1960*/  IMAD.IADD R11, R0, 0x1, R11 ;  /* 0x00000001000b7824 */ /* 0x008fca00078e020b */
[----:B------:R0:W-:Y:S04]  /*1970*/  STG.E desc[UR18][R2.64+0x4], R11 ;  /* 0x0000040b02007986 */ /* 0x0001e8000c101912 */
[----:B------:R1:W2:Y:S04]  /*1980*/  LDG.E R0, desc[UR18][R4.64+0x8] ;  /* 0x0000081204007981 */ /* 0x0002a8000c1e1900 */
[----:B------:R3:W2:Y:S01]  /*1990*/  LDG.E R9, desc[UR18][R6.64+0x8] ;  /* 0x0000081206097981 */ /* 0x0006a2000c1e1900 */
[----:B------:R-:W-:Y:S02]  /*19a0*/  UIADD3 UR14, UPT, UPT, UR14, UR7, URZ ;  /* 0x000000070e0e7290 */ /* 0x000fe4000fffe0ff */
[----:B------:R-:W-:-:S02]  /*19b0*/  UIADD3 UR16, UP0, UPT, UR16, UR12, URZ ;  /* 0x0000000c10107290 */ /* 0x000fc4000ff1e0ff */
[----:B------:R-:W-:Y:S02]  /*19c0*/  UIADD3 UR20, UP1, UPT, UR4, UR14, URZ ;  /* 0x0000000e04147290 */ /* 0x000fe4000ff3e0ff */
[----:B------:R-:W-:Y:S02]  /*19d0*/  UIADD3.X UR17, UPT, UPT, UR17, UR13, URZ, UP0, !UPT ;  /* 0x0000000d11117290 */ /* 0x000fe400087fe4ff */
[----:B------:R-:W-:Y:S01]  /*19e0*/  ULEA.HI.X.SX32 UR5, UR14, URZ, 0x1, UP1 ;  /* 0x000000ff0e057291 */ /* 0x000fe200088f0eff */
[----:B0-----:R-:W-:Y:S01]  /*19f0*/  MOV R2, UR16 ;  /* 0x0000001000027c02 */ /* 0x001fe20008000f00 */
[----:B------:R-:W-:Y:S02]  /*1a00*/  USHF.L.U32 UR15, UR20, 0x2, URZ ;  /* 0x00000002140f7899 */ /* 0x000fe400080006ff */
[----:B------:R-:W-:Y:S01]  /*1a10*/  USHF.L.U64.HI UR20, UR20, 0x2, UR5 ;  /* 0x0000000214147899 */ /* 0x000fe20008010205 */
[----:B------:R-:W-:Y:S01]  /*1a20*/  IMAD.U32 R3, RZ, RZ, UR17 ;  /* 0x00000011ff037e24 */ /* 0x000fe2000f8e00ff */
[----:B------:R-:W-:-:S02]  /*1a30*/  UIADD3 UR23, UP0, UPT, UR15, UR8, URZ ;  /* 0x000000080f177290 */ /* 0x000fc4000ff1e0ff */
[----:B------:R-:W-:Y:S02]  /*1a40*/  UIADD3 UR5, UP1, UPT, UR15, UR10, URZ ;  /* 0x0000000a0f057290 */ /* 0x000fe4000ff3e0ff */
[----:B------:R-:W-:Y:S02]  /*1a50*/  UIADD3.X UR24, UPT, UPT, UR20, UR9, URZ, UP0, !UPT ;  /* 0x0000000914187290 */ /* 0x000fe400087fe4ff */
[----:B------:R-:W-:Y:S01]  /*1a60*/  UIADD3.X UR22, UPT, UPT, UR20, UR11, URZ, UP1, !UPT ;  /* 0x0000000b14167290 */ /* 0x000fe20008ffe4ff */
[----:B-1----:R-:W-:Y:S01]  /*1a70*/  MOV R4, UR23 ;  /* 0x0000001700047c02 */ /* 0x002fe20008000f00 */
[----:B---3--:R-:W-:Y:S02]  /*1a80*/  IMAD.U32 R6, RZ, RZ, UR5 ;  /* 0x00000005ff067e24 */ /* 0x008fe4000f8e00ff */
[----:B------:R-:W-:Y:S02]  /*1a90*/  MOV R5, UR24 ;  /* 0x0000001800057c02 */ /* 0x000fe40008000f00 */
[----:B------:R-:W-:Y:S01]  /*1aa0*/  IMAD.U32 R7, RZ, RZ, UR22 ;  /* 0x00000016ff077e24 */ /* 0x000fe2000f8e00ff */
[----:B--2---:R-:W-:-:S05]  /*1ab0*/  IADD3 R9, PT, PT, R0, R9, RZ ;  /* 0x0000000900097210 */ /* 0x004fca0007ffe0ff */
        /* <DEDUP_REMOVED lines=8> */
[----:B0-----:R-:W-:Y:S01]  /*1b40*/  IMAD.U32 R2, RZ, RZ, UR15 ;  /* 0x0000000fff027e24 */ /* 0x001fe2000f8e00ff */
[----:B------:R-:W-:Y:S02]  /*1b50*/  USHF.L.U32 UR16, UR17, 0x2, URZ ;  /* 0x0000000211107899 */ /* 0x000fe400080006ff */
[----:B------:R-:W-:Y:S01]  /*1b60*/  USHF.L.U64.HI UR17, UR17, 0x2, UR5 ;  /* 0x0000000211117899 */ /* 0x000fe20008010205 */
[----:B------:R-:W-:Y:S01]  /*1b70*/  MOV R3, UR20 ;  /* 0x0000001400037c02 */ /* 0x000fe20008000f00 */
[----:B------:R-:W-:-:S02]  /*1b80*/  UIADD3 UR23, UP0, UPT, UR16, UR8, URZ ;  /* 0x0000000810177290 */ /* 0x000fc4000ff1e0ff */
[----:B------:R-:W-:Y:S02]  /*1b90*/  UIADD3 UR5, UP1, UPT, UR16, UR10, URZ ;  /* 0x0000000a10057290 */ /* 0x000fe4000ff3e0ff */
[----:B------:R-:W-:Y:S02]  /*1ba0*/  UIADD3.X UR24, UPT, UPT, UR17, UR9, URZ, UP0, !UPT ;  /* 0x0000000911187290 */ /* 0x000fe400087fe4ff */
[----:B------:R-:W-:Y:S01]  /*1bb0*/  UIADD3.X UR22, UPT, UPT, UR17, UR11, URZ, UP1, !UPT ;  /* 0x0000000b11167290 */ /* 0x000fe20008ffe4ff */
[----:B-1----:R-:W-:Y:S01]  /*1bc0*/  IMAD.U32 R4, RZ, RZ, UR23 ;  /* 0x00000017ff047e24 */ /* 0x002fe2000f8e00ff */
[----:B---3--:R-:W-:Y:S02]  /*1bd0*/  MOV R6, UR5 ;  /* 0x0000000500067c02 */ /* 0x008fe40008000f00 */
[----:B------:R-:W-:Y:S02]  /*1be0*/  IMAD.U32 R5, RZ, RZ, UR24 ;  /* 0x00000018ff057e24 */ /* 0x000fe4000f8e00ff */
[----:B------:R-:W-:Y:S01]  /*1bf0*/  MOV R7, UR22 ;  /* 0x0000001600077c02 */ /* 0x000fe20008000f00 */
[----:B--2---:R-:W-:-:S05]  /*1c00*/  IMAD.IADD R11, R0, 0x1, R11 ;  /* 0x00000001000b7824 */ /* 0x004fca00078e020b */
        /* <DEDUP_REMOVED lines=43> */
[----:B------:R-:W2:Y:S04]  /*1ec0*/  LDG.E R0, desc[UR18][R4.64+0x18] ;  /* 0x0000181204007981 */ /* 0x000ea8000c1e1900 */
[----:B------:R1:W2:Y:S01]  /*1ed0*/  LDG.E R9, desc[UR18][R6.64+0x18] ;  /* 0x0000181206097981 */ /* 0x0002a2000c1e1900 */
[----:B------:R-:W-:Y:S02]  /*1ee0*/  UIADD3 UR14, UPT, UPT, UR14, UR7, URZ ;  /* 0x000000070e0e7290 */ /* 0x000fe4000fffe0ff */
[----:B------:R-:W-:-:S02]  /*1ef0*/  UIADD3 UR16, UP0, UPT, UR16, UR12, URZ ;  /* 0x0000000c10107290 */ /* 0x000fc4000ff1e0ff */
[----:B------:R-:W-:-:S04]  /*1f00*/  UIADD3 UR15, UP1, UPT, UR4, UR14, URZ ;  /* 0x0000000e040f7290 */ /* 0x000fc8000ff3e0ff */
[----:B------:R-:W-:Y:S01]  /*1f10*/  USHF.L.U32 UR5, UR15, 0x2, URZ ;  /* 0x000000020f057899 */ /* 0x000fe200080006ff */
[----:B0-----:R-:W-:Y:S01]  /*1f20*/  MOV R2, UR16 ;  /* 0x0000001000027c02 */ /* 0x001fe20008000f00 */
[----:B------:R-:W-:Y:S02]  /*1f30*/  ULEA.HI.X.SX32 UR14, UR14, URZ, 0x1, UP1 ;  /* 0x000000ff0e0e7291 */ /* 0x000fe400088f0eff */
[----:B------:R-:W-:Y:S02]  /*1f40*/  UIADD3 UR10, UP2, UPT, UR5, UR10, URZ ;  /* 0x0000000a050a7290 */ /* 0x000fe4000ff5e0ff */
[----:B------:R-:W-:Y:S02]  /*1f50*/  USHF.L.U64.HI UR14, UR15, 0x2, UR14 ;  /* 0x000000020f0e7899 */ /* 0x000fe4000801020e */
[----:B------:R-:W-:Y:S02]  /*1f60*/  UIADD3 UR8, UP1, UPT, UR5, UR8, URZ ;  /* 0x0000000805087290 */ /* 0x000fe4000ff3e0ff */
[----:B------:R-:W-:Y:S01]  /*1f70*/  UIADD3.X UR15, UPT, UPT, UR17, UR13, URZ, UP0, !UPT ;  /* 0x0000000d110f7290 */ /* 0x000fe200087fe4ff */
[----:B-1----:R-:W-:Y:S01]  /*1f80*/  IMAD.U32 R6, RZ, RZ, UR10 ;  /* 0x0000000aff067e24 */ /* 0x002fe2000f8e00ff */
[----:B------:R-:W-:-:S02]  /*1f90*/  UIADD3.X UR11, UPT, UPT, UR14, UR11, URZ, UP2, !UPT ;  /* 0x0000000b0e0b7290 */ /* 0x000fc400097fe4ff */
[----:B------:R-:W-:Y:S01]  /*1fa0*/  UIADD3.X UR9, UPT, UPT, UR14, UR9, URZ, UP1, !UPT ;  /* 0x000000090e097290 */ /* 0x000fe20008ffe4ff */
[----:B------:R-:W-:Y:S01]  /*1fb0*/  MOV R4, UR8 ;  /* 0x0000000800047c02 */ /* 0x000fe20008000f00 */
[----:B------:R-:W-:Y:S02]  /*1fc0*/  IMAD.U32 R3, RZ, RZ, UR15 ;  /* 0x0000000fff037e24 */ /* 0x000fe4000f8e00ff */
[----:B------:R-:W-:Y:S02]  /*1fd0*/  IMAD.U32 R7, RZ, RZ, UR11 ;  /* 0x0000000bff077e24 */ /* 0x000fe4000f8e00ff */
[----:B------:R-:W-:Y:S02]  /*1fe0*/  MOV R5, UR9 ;  /* 0x0000000900057c02 */ /* 0x000fe40008000f00 */
[----:B--2---:R-:W-:-:S05]  /*1ff0*/  IADD3 R11, PT, PT, R0, R9, RZ ;  /* 0x00000009000b7210 */ /* 0x004fca0007ffe0ff */
[----:B------:R0:W-:Y:S04]  /*2000*/  STG.E desc[UR18][R2.64+0x18], R11 ;  /* 0x0000180b02007986 */ /* 0x0001e8000c101912 */
[----:B------:R-:W2:Y:S04]  /*2010*/  LDG.E R4, desc[UR18][R4.64+0x1c] ;  /* 0x00001c1204047981 */ /* 0x000ea8000c1e1900 */
[----:B------:R-:W2:Y:S01]  /*2020*/  LDG.E R7, desc[UR18][R6.64+0x1c] ;  /* 0x00001c1206077981 */ /* 0x000ea2000c1e1900 */
[----:B------:R-:W-:Y:S02]  /*2030*/  UIADD3 UR12, UP0, UPT, UR5, UR12, URZ ;  /* 0x0000000c050c7290 */ /* 0x000fe4000ff1e0ff */
[----:B------:R-:W-:-:S02]  /*2040*/  UIADD3 UR4, UPT, UPT, UR4, 0x8, URZ ;  /* 0x0000000804047890 */ /* 0x000fc4000fffe0ff */
[----:B------:R-:W-:Y:S02]  /*2050*/  UIADD3.X UR13, UPT, UPT, UR14, UR13, URZ, UP0, !UPT ;  /* 0x0000000d0e0d7290 */ /* 0x000fe400087fe4ff */
[----:B------:R-:W-:-:S04]  /*2060*/  IMAD.U32 R8, RZ, RZ, UR12 ;  /* 0x0000000cff087e24 */ /* 0x000fc8000f8e00ff */
[----:B------:R-:W-:Y:S01]  /*2070*/  MOV R9, UR13 ;  /* 0x0000000d00097c02 */ /* 0x000fe20008000f00 */
[----:B--2---:R-:W-:-:S05]  /*2080*/  IMAD.IADD R13, R4, 0x1, R7 ;  /* 0x00000001040d7824 */ /* 0x004fca00078e0207 */
[----:B------:R0:W-:Y:S02]  /*2090*/  STG.E desc[UR18][R8.64+0x1c], R13 ;  /* 0x00001c0d08007986 */ /* 0x0001e4000c101912 */
.L_x_2:
[----:B------:R-:W-:Y:S05]  /*20a0*/  @!P0 EXIT ;  /* 0x000000000000894d */ /* 0x000fea0003800000 */
[----:B------:R-:W-:Y:S02]  /*20b0*/  UISETP.GE.U32.AND UP0, UPT, UR21, 0x4, UPT ;  /* 0x000000041500788c */ /* 0x000fe4000bf06070 */
[----:B------:R-:W-:-:S06]  /*20c0*/  ULOP3.LUT UR6, UR6, 0x3, URZ, 0xc0, !UPT ;  /* 0x0000000306067892 */ /* 0x000fcc000f8ec0ff */
[----:B------:R-:W-:Y:S01]  /*20d0*/  ISETP.NE.AND P0, PT, RZ, UR6, PT ;  /* 0x00000006ff007c0c */ /* 0x000fe2000bf05270 */
[----:B------:R-:W-:-:S12]  /*20e0*/  BRA.U !UP0, `(.L_x_3) ;  /* 0x00000005084c7547 */ /* 0x000fd8000b800000 */
[----:B------:R-:W1:Y:S01]  /*20f0*/  LDCU.128 UR8, c[0x0][0x380] ;  /* 0x00007000ff0877ac */ /* 0x000e620008000c00 */
[----:B------:R-:W-:Y:S01]  /*2100*/  UIMAD UR15, UR4, UR7, UR4 ;  /* 0x00000007040f72a4 */ /* 0x000fe2000f8e0204 */
[----:B------:R-:W2:Y:S03]  /*2110*/  LDCU.64 UR12, c[0x0][0x390] ;  /* 0x00007200ff0c77ac */ /* 0x000ea60008000a00 */
[----:B-1----:R-:W-:Y:S02]  /*2120*/  UIMAD.WIDE UR8, UR15, 0x4, UR8 ;  /* 0x000000040f0878a5 */ /* 0x002fe4000f8e0208 */
[----:B------:R-:W-:-:S04]  /*2130*/  UIMAD.WIDE UR10, UR15, 0x4, UR10 ;  /* 0x000000040f0a78a5 */ /* 0x000fc8000f8e020a */
[----:B0-----:R-:W-:Y:S01]  /*2140*/  MOV R2, UR8 ;  /* 0x0000000800027c02 */ /* 0x001fe20008000f00 */
[----:B------:R-:W-:Y:S01]  /*2150*/  IMAD.U32 R3, RZ, RZ, UR9 ;  /* 0x00000009ff037e24 */ /* 0x000fe2000f8e00ff */
[----:B------:R-:W-:Y:S01]  /*2160*/  MOV R4, UR10 ;  /* 0x0000000a00047c02 */ /* 0x000fe20008000f00 */
[----:B------:R-:W-:-:S03]  /*2170*/  IMAD.U32 R5, RZ, RZ, UR11 ;  /* 0x0000000bff057e24 */ /* 0x000fc6000f8e00ff */
[----:B------:R-:W3:Y:S01]  /*2180*/  LDG.E R2, desc[UR18][R2.64] ;  /* 0x0000001202027981 */ /* 0x000ee2000c1e1900 */
[----:B------:R-:W0:Y:S03]  /*2190*/  LDCU.128 UR8, c[0x0][0x380] ;  /* 0x00007000ff0877ac */ /* 0x000e260008000c00 */
[----:B------:R1:W3:Y:S01]  /*21a0*/  LDG.E R5, desc[UR18][R4.64] ;  /* 0x0000001204057981 */ /* 0x0002e2000c1e1900 */
[----:B------:R-:W-:Y:S02]  /*21b0*/  UIMAD UR16, UR4, UR7, UR7 ;  /* 0x00000007041072a4 */ /* 0x000fe4000f8e0207 */
[----:B------:R-:W-:Y:S02]  /*21c0*/  USHF.R.S32.HI UR5, URZ, 0x1f, UR4 ;  /* 0x0000001fff057899 */ /* 0x000fe40008011404 */
[----:B------:R-:W-:Y:S02]  /*21d0*/  UIADD3 UR17, UP0, UPT, UR4, UR16, URZ ;  /* 0x0000001004117290 */ /* 0x000fe4000ff1e0ff */
[----:B--2---:R-:W-:-:S02]  /*21e0*/  UIMAD.WIDE UR12, UR15, 0x4, UR12 ;  /* 0x000000040f0c78a5 */ /* 0x004fc4000f8e020c */
[----:B------:R-:W-:Y:S02]  /*21f0*/  ULEA.HI.X.SX32 UR14, UR16, UR5, 0x1, UP0 ;  /* 0x00000005100e7291 */ /* 0x000fe400080f0eff */
[----:B------:R-:W-:Y:S02]  /*2200*/  USHF.L.U32 UR20, UR17, 0x2, URZ ;  /* 0x0000000211147899 */ /* 0x000fe400080006ff */
[----:B------:R-:W-:Y:S01]  /*2210*/  USHF.L.U64.HI UR14, UR17, 0x2, UR14 ;  /* 0x00000002110e7899 */ /* 0x000fe2000801020e */
[----:B------:R-:W-:Y:S01]  /*2220*/  IMAD.U32 R6, RZ, RZ, UR12 ;  /* 0x0000000cff067e24 */ /* 0x000fe2000f8e00ff */
[----:B0-----:R-:W-:Y:S01]  /*2230*/  UIADD3 UR21, UP0, UPT, UR20, UR8, URZ ;  /* 0x0000000814157290 */ /* 0x001fe2000ff1e0ff */
[----:B------:R-:W-:Y:S01]  /*2240*/  MOV R7, UR13 ;  /* 0x0000000d00077c02 */ /* 0x000fe20008000f00 */
[----:B------:R-:W-:Y:S02]  /*2250*/  UIADD3 UR22, UP1, UPT, UR20, UR10, URZ ;  /* 0x0000000a14167290 */ /* 0x000fe4000ff3e0ff */
[----:B------:R-:W-:-:S02]  /*2260*/  UIADD3.X UR17, UPT, UPT, UR14, UR9, URZ, UP0, !UPT ;  /* 0x000000090e117290 */ /* 0x000fc400087fe4ff */
[----:B------:R-:W-:Y:S02]  /*2270*/  UIADD3.X UR15, UPT, UPT, UR14, UR11, URZ, UP1, !UPT ;  /* 0x0000000b0e0f7290 */ /* 0x000fe40008ffe4ff */
[----:B-1----:R-:W-:Y:S02]  /*2280*/  MOV R4, UR22 ;  /* 0x0000001600047c02 */ /* 0x002fe40008000f00 */
[----:B------:R-:W-:-:S03]  /*2290*/  IMAD.U32 R3, RZ, RZ, UR17 ;  /* 0x00000011ff037e24 */ /* 0x000fc6000f8e00ff */
[----:B------:R-:W0:Y:S01]  /*22a0*/  LDCU.64 UR22, c[0x0][0x390] ;  /* 0x00007200ff1677ac */ /* 0x000e220008000a00 */
[----:B---3--:R-:W-:Y:S01]  /*22b0*/  IADD3 R9, PT, PT, R2, R5, RZ ;  /* 0x0000000502097210 */ /* 0x008fe20007ffe0ff */
        /* <DEDUP_REMOVED lines=9> */
[----:B------:R-:W-:Y:S01]  /*2350*/  ULEA.HI.X.SX32 UR12, UR16, UR5, 0x1, UP1 ;  /* 0x00000005100c7291 */ /* 0x000fe200088f0eff */
        /* <DEDUP_REMOVED lines=21> */
[----:B------:R-:W-:Y:S02]  /*24b0*/  ULEA.HI.X.SX32 UR5, UR16, UR5, 0x1, UP1 ;  /* 0x0000000510057291 */ /* 0x000fe400088f0eff */
        /* <DEDUP_REMOVED lines=22> */
.L_x_3:
[----:B------:R-:W-:Y:S05]  /*2620*/  @!P0 EXIT ;  /* 0x000000000000894d */ /* 0x000fea0003800000 */
[----:B01----:R-:W0:Y:S01]  /*2630*/  LDC.64 R12, c[0x0][0x390] ;  /* 0x0000e400ff0c7b82 */ /* 0x003e220000000a00 */
[----:B------:R-:W-:Y:S02]  /*2640*/  UIMAD UR4, UR4, UR7, UR4 ;  /* 0x00000007040472a4 */ /* 0x000fe4000f8e0204 */
[----:B------:R-:W-:-:S04]  /*2650*/  UIADD3 UR6, UPT, UPT, -UR6, URZ, URZ ;  /* 0x000000ff06067290 */ /* 0x000fc8000fffe1ff */
[----:B------:R-:W-:Y:S01]  /*2660*/  MOV R15, UR4 ;  /* 0x00000004000f7c02 */ /* 0x000fe20008000f00 */
[----:B------:R-:W1:Y:S08]  /*2670*/  LDC.64 R8, c[0x0][0x380] ;  /* 0x0000e000ff087b82 */ /* 0x000e700000000a00 */
[----:B------:R-:W2:Y:S02]  /*2680*/  LDC.64 R10, c[0x0][0x388] ;  /* 0x0000e200ff0a7b82 */ /* 0x000ea40000000a00 */
.L_x_4:
[----:B-1----:R-:W-:-:S04]  /*2690*/  IMAD.WIDE R2, R15, 0x4, R8 ;  /* 0x000000040f027825 */ /* 0x002fc800078e0208 */
[C---:B--2---:R-:W-:Y:S02]  /*26a0*/  IMAD.WIDE R4, R15.reuse, 0x4, R10 ;  /* 0x000000040f047825 */ /* 0x044fe400078e020a */
[----:B------:R-:W2:Y:S04]  /*26b0*/  LDG.E R2, desc[UR18][R2.64] ;  /* 0x0000001202027981 */ /* 0x000ea8000c1e1900 */
[----:B------:R-:W2:Y:S01]  /*26c0*/  LDG.E R5, desc[UR18][R4.64] ;  /* 0x0000001204057981 */ /* 0x000ea2000c1e1900 */
[C---:B0--3--:R-:W-:Y:S01]  /*26d0*/  IMAD.WIDE R6, R15.reuse, 0x4, R12 ;  /* 0x000000040f067825 */ /* 0x049fe200078e020c */
[----:B------:R-:W-:Y:S01]  /*26e0*/  UIADD3 UR6, UPT, UPT, UR6, 0x1, URZ ;  /* 0x0000000106067890 */ /* 0x000fe2000fffe0ff */
[----:B------:R-:W-:-:S03]  /*26f0*/  IADD3.X R15, PT, PT, R15, UR7, RZ, PT, !PT ;  /* 0x000000070f0f7c10 */ /* 0x000fc6000bffe4ff */
[----:B------:R-:W-:Y:S01]  /*2700*/  UISETP.NE.AND UP0, UPT, UR6, URZ, UPT ;  /* 0x000000ff0600728c */ /* 0x000fe2000bf05270 */
[----:B--2---:R-:W-:-:S05]  /*2710*/  IMAD.IADD R17, R2, 0x1, R5 ;  /* 0x0000000102117824 */ /* 0x004fca00078e0205 */
[----:B------:R3:W-:Y:S03]  /*2720*/  STG.E desc[UR18][R6.64], R17 ;  /* 0x0000001106007986 */ /* 0x0007e6000c101912 */
[----:B------:R-:W-:Y:S05]  /*2730*/  BRA.U UP0, `(.L_x_4) ;  /* 0xfffffffd00d47547 */ /* 0x000fea000b83ffff */
[----:B------:R-:W-:Y:S05]  /*2740*/  EXIT ;  /* 0x000000000000794d */ /* 0x000fea0003800000 */
.L_x_5:
[----:B------:R-:W-:-:S00]  /*2750*/  BRA `(.L_x_5) ;  /* 0xfffffffc00fc7947 */ /* 0x000fc0000383ffff */
[----:B------:R-:W-:-:S00]  /*2760*/  NOP ;  /* 0x0000000000007918 */ /* 0x000fc00000000000 */
        /* <DEDUP_REMOVED lines=9> */
.L_x_13:


//--------------------- .text._Z11matrix_sum2PiS_S_ii --------------------------
	.section	.text._Z11matrix_sum2PiS_S_ii,"ax",@progbits
	.align	128
        .global         _Z11matrix_sum2PiS_S_ii
        .type           _Z11matrix_sum2PiS_S_ii,@function
        .size           _Z11matrix_sum2PiS_S_ii,(.L_x_14 - _Z11matrix_sum2PiS_S_ii)
        .other          _Z11matrix_sum2PiS_S_ii,@"STO_CUDA_ENTRY STV_DEFAULT"
_Z11matrix_sum2PiS_S_ii:
.text._Z11matrix_sum2PiS_S_ii:
[----:B------:R-:W-:Y:S08]  /*0000*/  LDC R1, c[0x0][0x37c] ;  /* 0x0000df00ff017b82 */ /* 0x000ff00000000800 */
[----:B------:R-:W0:Y:S08]  /*0010*/  LDC.64 R12, c[0x0][0x398] ;  /* 0x0000e600ff0c7b82 */ /* 0x000e300000000a00 */
[----:B------:R-:W1:Y:S01]  /*0020*/  S2UR UR14, SR_CTAID.X ;  /* 0x00000000000e79c3 */ /* 0x000e620000002500 */
[----:B0-----:R-:W-:-:S04]  /*0030*/  ISETP.GE.AND P0, PT, R13, 0x1, PT ;  /* 0x000000010d00780c */ /* 0x001fc80003f06270 */
[----:B-1----:R-:W-:-:S13]  /*0040*/  ISETP.LE.OR P0, PT, R12, UR14, !P0 ;  /* 0x0000000e0c007c0c */ /* 0x002fda000c703670 */
[----:B------:R-:W-:Y:S05]  /*0050*/  @P0 EXIT ;  /* 0x000000000000094d */ /* 0x000fea0003800000 */
[C---:B------:R-:W-:Y:S01]  /*0060*/  ISETP.GE.U32.AND P1, PT, R13.reuse, 0x10, PT ;  /* 0x000000100d00780c */ /* 0x040fe20003f26070 */
[----:B------:R-:W0:Y:S01]  /*0070*/  LDCU.64 UR16, c[0x0][0x358] ;  /* 0x00006b00ff1077ac */ /* 0x000e220008000a00 */
[----:B------:R-:W-:Y:S01]  /*0080*/  LOP3.LUT R12, R13, 0xf, RZ, 0xc0, !PT ;  /* 0x0000000f0d0c7812 */ /* 0x000fe200078ec0ff */
[----:B------:R-:W-:-:S03]  /*0090*/  IMAD.MOV.U32 R0, RZ, RZ, RZ ;  /* 0x000000ffff007224 */ /* 0x000fc600078e00ff */
[----:B------:R-:W-:-:S07]  /*00a0*/  ISETP.NE.AND P0, PT, R12, RZ, PT ;  /* 0x000000ff0c00720c */ /* 0x000fce0003f05270 */
[----:B------:R-:W-:Y:S06]  /*00b0*/  @!P1 BRA `(.L_x_6) ;  /* 0x0000000400849947 */ /* 0x000fec0003800000 */
[----:B------:R-:W1:Y:S01]  /*00c0*/  LDCU.128 UR8, c[0x0][0x380] ;  /* 0x00007000ff0877ac */ /* 0x000e620008000c00 */
[----:B------:R-:W-:Y:S01]  /*00d0*/  LOP3.LUT R0, R13, 0x7ffffff0, RZ, 0xc0, !PT ;  /* 0x7ffffff00d007812 */ /* 0x000fe200078ec0ff */
[----:B------:R-:W2:Y:S04]  /*00e0*/  LDCU.64 UR12, c[0x0][0x390] ;  /* 0x00007200ff0c77ac */ /* 0x000ea80008000a00 */
[----:B------:R-:W-:Y:S01]  /*00f0*/  IMAD.MOV R8, RZ, RZ, -R0 ;  /* 0x000000ffff087224 */ /* 0x000fe200078e0a00 */
[----:B------:R-:W-:Y:S01]  /*0100*/  UMOV UR4, 0x20 ;  /* 0x0000002000047882 */ /* 0x000fe20000000000 */
[----:B------:R-:W-:Y:S02]  /*0110*/  UMOV UR5, 0x0 ;  /* 0x0000000000057882 */ /* 0x000fe40000000000 */
[----:B------:R-:W-:-:S04]  /*0120*/  UIMAD.WIDE.U32 UR4, UR14, 0x4, UR4 ;  /* 0x000000040e0478a5 */ /* 0x000fc8000f8e0004 */
[----:B-1----:R-:W-:Y:S02]  /*0130*/  UIADD3 UR8, UP0, UPT, UR4, UR8, URZ ;  /* 0x0000000804087290 */ /* 0x002fe4000ff1e0ff */
[----:B------:R-:W-:Y:S02]  /*0140*/  UIADD3 UR6, UP1, UPT, UR4, UR10, URZ ;  /* 0x0000000a04067290 */ /* 0x000fe4000ff3e0ff */
[----:B--2---:R-:W-:Y:S02]  /*0150*/  UIADD3 UR4, UP2, UPT, UR4, UR12, URZ ;  /* 0x0000000c04047290 */ /* 0x004fe4000ff5e0ff */
[----:B------:R-:W-:Y:S01]  /*0160*/  UIADD3.X UR9, UPT, UPT, UR5, UR9, URZ, UP0, !UPT ;  /* 0x0000000905097290 */ /* 0x000fe200087fe4ff */
[----:B------:R-:W-:Y:S01]  /*0170*/  IMAD.U32 R16, RZ, RZ, UR8 ;  /* 0x00000008ff107e24 */ /* 0x000fe2000f8e00ff */
[----:B------:R-:W-:Y:S01]  /*0180*/  UIADD3.X UR7, UPT, UPT, UR5, UR11, URZ, UP1, !UPT ;  /* 0x0000000b05077290 */ /* 0x000fe20008ffe4ff */
[----:B------:R-:W-:Y:S01]  /*0190*/  MOV R9, UR6 ;  /* 0x0000000600097c02 */ /* 0x000fe20008000f00 */
[----:B------:R-:W-:Y:S01]  /*01a0*/  UIADD3.X UR5, UPT, UPT, UR5, UR13, URZ, UP2, !UPT ;  /* 0x0000000d05057290 */ /* 0x000fe200097fe4ff */
[----:B------:R-:W-:-:S02]  /*01b0*/  IMAD.U32 R10, RZ, RZ, UR4 ;  /* 0x00000004ff0a7e24 */ /* 0x000fc4000f8e00ff */
[----:B------:R-:W-:Y:S02]  /*01c0*/  IMAD.U32 R3, RZ, RZ, UR9 ;  /* 0x00000009ff037e24 */ /* 0x000fe4000f8e00ff */
[----:B------:R-:W-:Y:S01]  /*01d0*/  IMAD.U32 R14, RZ, RZ, UR7 ;  /* 0x00000007ff0e7e24 */ /* 0x000fe2000f8e00ff */
[----:B------:R-:W-:-:S07]  /*01e0*/  MOV R11, UR5 ;  /* 0x00000005000b7c02 */ /* 0x000fce0008000f00 */
.L_x_7:
[----:B------:R-:W-:Y:S01]  /*01f0*/  IMAD.MOV.U32 R2, RZ, RZ, R16 ;  /* 0x000000ffff027224 */ /* 0x000fe200078e0010 */
[----:B------:R-:W-:Y:S01]  /*0200*/  MOV R5, R14 ;  /* 0x0000000e00057202 */ /* 0x000fe20000000f00 */
[----:B------:R-:W-:-:S03]  /*0210*/  IMAD.MOV.U32 R4, RZ, RZ, R9 ;  /* 0x000000ffff047224 */ /* 0x000fc600078e0009 */
[----:B0-2---:R-:W2:Y:S04]  /*0220*/  LDG.E R6, desc[UR16][R2.64+-0x20] ;  /* 0xffffe01002067981 */ /* 0x005ea8000c1e1900 */
[----:B------:R-:W2:Y:S02]  /*0230*/  LDG.E R7, desc[UR16][R4.64+-0x20] ;  /* 0xffffe01004077981 */ /* 0x000ea4000c1e1900 */
[----:B--2---:R-:W-:Y:S01]  /*0240*/  IMAD.IADD R9, R6, 0x1, R7 ;  /* 0x0000000106097824 */ /* 0x004fe200078e0207 */
[----:B------:R-:W-:Y:S01]  /*0250*/  MOV R7, R11 ;  /* 0x0000000b00077202 */ /* 0x000fe20000000f00 */
[----:B------:R-:W-:-:S05]  /*0260*/  IMAD.MOV.U32 R6, RZ, RZ, R10 ;  /* 0x000000ffff067224 */ /* 0x000fca00078e000a */
[----:B------:R0:W-:Y:S04]  /*0270*/  STG.E desc[UR16][R6.64+-0x20], R9 ;  /* 0xffffe00906007986 */ /* 0x0001e8000c101910 */
[----:B------:R-:W2:Y:S04]  /*0280*/  LDG.E R10, desc[UR16][R2.64+-0x1c] ;  /* 0xffffe410020a7981 */ /* 0x000ea8000c1e1900 */
[----:B------:R-:W2:Y:S02]  /*0290*/  LDG.E R11, desc[UR16][R4.64+-0x1c] ;  /* 0xffffe410040b7981 */ /* 0x000ea4000c1e1900 */
[----:B--2---:R-:W-:-:S05]  /*02a0*/  IMAD.IADD R11, R10, 0x1, R11 ;  /* 0x000000010a0b7824 */ /* 0x004fca00078e020b */
[----:B------:R1:W-:Y:S04]  /*02b0*/  STG.E desc[UR16][R6.64+-0x1c], R11 ;  /* 0xffffe40b06007986 */ /* 0x0003e8000c101910 */
[----:B------:R-:W2:Y:S04]  /*02c0*/  LDG.E R10, desc[UR16][R2.64+-0x18] ;  /* 0xffffe810020a7981 */ /* 0x000ea8000c1e1900 */
[----:B------:R-:W2:Y:S02]  /*02d0*/  LDG.E R15, desc[UR16][R4.64+-0x18] ;  /* 0xffffe810040f7981 */ /* 0x000ea4000c1e1900 */
[----:B--2---:R-:W-:-:S05]  /*02e0*/  IMAD.IADD R15, R10, 0x1, R15 ;  /* 0x000000010a0f7824 */ /* 0x004fca00078e020f */
[----:B------:R2:W-:Y:S04]  /*02f0*/  STG.E desc[UR16][R6.64+-0x18], R15 ;  /* 0xffffe80f06007986 */ /* 0x0005e8000c101910 */
[----:B------:R-:W3:Y:S04]  /*0300*/  LDG.E R10, desc[UR16][R2.64+-0x14] ;  /* 0xffffec10020a7981 */ /* 0x000ee8000c1e1900 */
[----:B------:R-:W3:Y:S02]  /*0310*/  LDG.E R17, desc[UR16][R4.64+-0x14] ;  /* 0xffffec1004117981 */ /* 0x000ee4000c1e1900 */
[----:B---3--:R-:W-:-:S05]  /*0320*/  IADD3 R17, PT, PT, R10, R17, RZ ;  /* 0x000000110a117210 */ /* 0x008fca0007ffe0ff */
[----:B------:R3:W-:Y:S04]  /*0330*/  STG.E desc[UR16][R6.64+-0x14], R17 ;  /* 0xffffec1106007986 */ /* 0x0007e8000c101910 */
[----:B0-----:R-:W4:Y:S04]  /*0340*/  LDG.E R9, desc[UR16][R2.64+-0x10] ;  /* 0xfffff01002097981 */ /* 0x001f28000c1e1900 */
[----:B------:R-:W4:Y:S02]  /*0350*/  LDG.E R10, desc[UR16][R4.64+-0x10] ;  /* 0xfffff010040a7981 */ /* 0x000f24000c1e1900 */
[----:B----4-:R-:W-:-:S05]  /*0360*/  IMAD.IADD R9, R9, 0x1, R10 ;  /* 0x0000000109097824 */ /* 0x010fca00078e020a */
[----:B------:R0:W-:Y:S04]  /*0370*/  STG.E desc[UR16][R6.64+-0x10], R9 ;  /* 0xfffff00906007986 */ /* 0x0001e8000c101910 */
[----:B------:R-:W4:Y:S04]  /*0380*/  LDG.E R10, desc[UR16][R2.64+-0xc] ;  /* 0xfffff410020a7981 */ /* 0x000f28000c1e1900 */
[----:B-1----:R-:W4:Y:S02]  /*0390*/  LDG.E R11, desc[UR16][R4.64+-0xc] ;  /* 0xfffff410040b7981 */ /* 0x002f24000c1e1900 */
[----:B----4-:R-:W-:-:S05]  /*03a0*/  IMAD.IADD R11, R10, 0x1, R11 ;  /* 0x000000010a0b7824 */ /* 0x010fca00078e020b */
[----:B------:R1:W-:Y:S04]  /*03b0*/  STG.E desc[UR16][R6.64+-0xc], R11 ;  /* 0xfffff40b06007986 */ /* 0x0003e8000c101910 */
[----:B------:R-:W4:Y:S04]  /*03c0*/  LDG.E R10, desc[UR16][R2.64+-0x8] ;  /* 0xfffff810020a7981 */ /* 0x000f28000c1e1900 */
[----:B--2---:R-:W4:Y:S02]  /*03d0*/  LDG.E R15, desc[UR16][R4.64+-0x8] ;  /* 0xfffff810040f7981 */ /* 0x004f24000c1e1900 */
[----:B----4-:R-:W-:-:S05]  /*03e0*/  IADD3 R15, PT, PT, R10, R15, RZ ;  /* 0x0000000f0a0f7210 */ /* 0x010fca0007ffe0ff */
[----:B------:R2:W-:Y:S04]  /*03f0*/  STG.E desc[UR16][R6.64+-0x8], R15 ;  /* 0xfffff80f06007986 */ /* 0x0005e8000c101910 */
[----:B------:R-:W4:Y:S04]  /*0400*/  LDG.E R10, desc[UR16][R2.64+-0x4] ;  /* 0xfffffc10020a7981 */ /* 0x000f28000c1e1900 */
[----:B---3--:R-:W4:Y:S02]  /*0410*/  LDG.E R17, desc[UR16][R4.64+-0x4] ;  /* 0xfffffc1004117981 */ /* 0x008f24000c1e1900 */
[----:B----4-:R-:W-:-:S05]  /*0420*/  IMAD.IADD R17, R10, 0x1, R17 ;  /* 0x000000010a117824 */ /* 0x010fca00078e0211 */
[----:B------:R3:W-:Y:S04]  /*0430*/  STG.E desc[UR16][R6.64+-0x4], R17 ;  /* 0xfffffc1106007986 */ /* 0x0007e8000c101910 */
[----:B0-----:R-:W4:Y:S04]  /*0440*/  LDG.E R9, desc[UR16][R2.64] ;  /* 0x0000001002097981 */ /* 0x001f28000c1e1900 */
[----:B------:R-:W4:Y:S02]  /*0450*/  LDG.E R10, desc[UR16][R4.64] ;  /* 0x00000010040a7981 */ /* 0x000f24000c1e1900 */
[----:B----4-:R-:W-:-:S05]  /*0460*/  IMAD.IADD R9, R9, 0x1, R10 ;  /* 0x0000000109097824 */ /* 0x010fca00078e020a */
[----:B------:R0:W-:Y:S04]  /*0470*/  STG.E desc[UR16][R6.64], R9 ;  /* 0x0000000906007986 */ /* 0x0001e8000c101910 */
[----:B------:R-:W4:Y:S04]  /*0480*/  LDG.E R10, desc[UR16][R2.64+0x4] ;  /* 0x00000410020a7981 */ /* 0x000f28000c1e1900 */
[----:B-1----:R-:W4:Y:S02]  /*0490*/  LDG.E R11, desc[UR16][R4.64+0x4] ;  /* 0x00000410040b7981 */ /* 0x002f24000c1e1900 */
[----:B----4-:R-:W-:-:S05]  /*04a0*/  IADD3 R11, PT, PT, R10, R11, RZ ;  /* 0x0000000b0a0b7210 */ /* 0x010fca0007ffe0ff */
[----:B------:R1:W-:Y:S04]  /*04b0*/  STG.E desc[UR16][R6.64+0x4], R11 ;  /* 0x0000040b06007986 */ /* 0x0003e8000c101910 */
[----:B------:R-:W4:Y:S04]  /*04c0*/  LDG.E R10, desc[UR16][R2.64+0x8] ;  /* 0x00000810020a7981 */ /* 0x000f28000c1e1900 */
[----:B--2---:R-:W4:Y:S02]  /*04d0*/  LDG.E R15, desc[UR16][R4.64+0x8] ;  /* 0x00000810040f7981 */ /* 0x004f24000c1e1900 */
[----:B----4-:R-:W-:-:S05]  /*04e0*/  IMAD.IADD R15, R10, 0x1, R15 ;  /* 0x000000010a0f7824 */ /* 0x010fca00078e020f */
[----:B------:R2:W-:Y:S04]  /*04f0*/  STG.E desc[UR16][R6.64+0x8], R15 ;  /* 0x0000080f06007986 */ /* 0x0005e8000c101910 */
[----:B------:R-:W4:Y:S04]  /*0500*/  LDG.E R10, desc[UR16][R2.64+0xc] ;  /* 0x00000c10020a7981 */ /* 0x000f28000c1e1900 */
[----:B---3--:R-:W4:Y:S02]  /*0510*/  LDG.E R17, desc[UR16][R4.64+0xc] ;  /* 0x00000c1004117981 */ /* 0x008f24000c1e1900 */
[----:B----4-:R-:W-:-:S05]  /*0520*/  IMAD.IADD R17, R10, 0x1, R17 ;  /* 0x000000010a117824 */ /* 0x010fca00078e0211 */
[----:B------:R3:W-:Y:S04]  /*0530*/  STG.E desc[UR16][R6.64+0xc], R17 ;  /* 0x00000c1106007986 */ /* 0x0007e8000c101910 */
[----:B0-----:R-:W4:Y:S04]  /*0540*/  LDG.E R9, desc[UR16][R2.64+0x10] ;  /* 0x0000101002097981 */ /* 0x001f28000c1e1900 */
[----:B------:R-:W4:Y:S02]  /*0550*/  LDG.E R10, desc[UR16][R4.64+0x10] ;  /* 0x00001010040a7981 */ /* 0x000f24000c1e1900 */
[----:B----4-:R-:W-:-:S05]  /*0560*/  IADD3 R9, PT, PT, R9, R10, RZ ;  /* 0x0000000a09097210 */ /* 0x010fca0007ffe0ff */
[----:B------:R0:W-:Y:S04]  /*0570*/  STG.E desc[UR16][R6.64+0x10], R9 ;  /* 0x0000100906007986 */ /* 0x0001e8000c101910 */
[----:B------:R-:W4:Y:S04]  /*0580*/  LDG.E R10, desc[UR16][R2.64+0x14] ;  /* 0x00001410020a7981 */ /* 0x000f28000c1e1900 */
[----:B-1----:R-:W4:Y:S02]  /*0590*/  LDG.E R11, desc[UR16][R4.64+0x14] ;  /* 0x00001410040b7981 */ /* 0x002f24000c1e1900 */
[----:B----4-:R-:W-:-:S05]  /*05a0*/  IMAD.IADD R11, R10, 0x1, R11 ;  /* 0x000000010a0b7824 */ /* 0x010fca00078e020b */
[----:B------:R1:W-:Y:S04]  /*05b0*/  STG.E desc[UR16][R6.64+0x14], R11 ;  /* 0x0000140b06007986 */ /* 0x0003e8000c101910 */
[----:B------:R-:W4:Y:S04]  /*05c0*/  LDG.E R10, desc[UR16][R2.64+0x18] ;  /* 0x00001810020a7981 */ /* 0x000f28000c1e1900 */
[----:B--2---:R-:W4:Y:S01]  /*05d0*/  LDG.E R15, desc[UR16][R4.64+0x18] ;  /* 0x00001810040f7981 */ /* 0x004f22000c1e1900 */
[----:B------:R-:W-:Y:S02]  /*05e0*/  VIADD R8, R8, 0x10 ;  /* 0x0000001008087836 */ /* 0x000fe40000000000 */
[----:B----4-:R-:W-:-:S05]  /*05f0*/  IMAD.IADD R15, R10, 0x1, R15 ;  /* 0x000000010a0f7824 */ /* 0x010fca00078e020f */
[----:B------:R2:W-:Y:S04]  /*0600*/  STG.E desc[UR16][R6.64+0x18], R15 ;  /* 0x0000180f06007986 */ /* 0x0005e8000c101910 */
[----:B------:R4:W5:Y:S04]  /*0610*/  LDG.E R10, desc[UR16][R2.64+0x1c] ;  /* 0x00001c10020a7981 */ /* 0x000968000c1e1900 */
[----:B---3--:R-:W5:Y:S01]  /*0620*/  LDG.E R17, desc[UR16][R4.64+0x1c] ;  /* 0x00001c1004117981 */ /* 0x008f62000c1e1900 */
[----:B------:R-:W-:Y:S02]  /*0630*/  ISETP.NE.AND P1, PT, R8, RZ, PT ;  /* 0x000000ff0800720c */ /* 0x000fe40003f25270 */
[----:B------:R-:W-:-:S02]  /*0640*/  IADD3 R16, P2, PT, R2, 0x40, RZ ;  /* 0x0000004002107810 */ /* 0x000fc40007f5e0ff */
[----:B0-----:R-:W-:-:S03]  /*0650*/  IADD3 R9, P3, PT, R4, 0x40, RZ ;  /* 0x0000004004097810 */ /* 0x001fc60007f7e0ff */
[----:B----4-:R-:W-:Y:S01]  /*0660*/  IMAD.X R3, RZ, RZ, R3, P2 ;  /* 0x000000ffff037224 */ /* 0x010fe200010e0603 */
[----:B------:R-:W-:Y:S02]  /*0670*/  IADD3.X R14, PT, PT, RZ, R5, RZ, P3, !PT ;  /* 0x00000005ff0e7210 */ /* 0x000fe40001ffe4ff */
[----:B-----5:R-:W-:Y:S02]  /*0680*/  IADD3 R17, PT, PT, R10, R17, RZ ;  /* 0x000000110a117210 */ /* 0x020fe40007ffe0ff */
[----:B------:R-:W-:-:S03]  /*0690*/  IADD3 R10, P4, PT, R6, 0x40, RZ ;  /* 0x00000040060a7810 */ /* 0x000fc60007f9e0ff */
[----:B------:R2:W-:Y:S02]  /*06a0*/  STG.E desc[UR16][R6.64+0x1c], R17 ;  /* 0x00001c1106007986 */ /* 0x0005e4000c101910 */
[----:B-1----:R-:W-:Y:S01]  /*06b0*/  IMAD.X R11, RZ, RZ, R7, P4 ;  /* 0x000000ffff0b7224 */ /* 0x002fe200020e0607 */
[----:B------:R-:W-:Y:S07]  /*06c0*/  @P1 BRA `(.L_x_7) ;  /* 0xfffffff800c81947 */ /* 0x000fee000383ffff */
.L_x_6:
[----:B0-----:R-:W-:Y:S05]  /*06d0*/  @!P0 EXIT ;  /* 0x000000000000894d */ /* 0x001fea0003800000 */
[----:B------:R-:W-:Y:S02]  /*06e0*/  ISETP.GE.U32.AND P1, PT, R12, 0x8, PT ;  /* 0x000000080c00780c */ /* 0x000fe40003f26070 */
[----:B------:R-:W-:-:S04]  /*06f0*/  LOP3.LUT R14, R13, 0x7, RZ, 0xc0, !PT ;  /* 0x000000070d0e7812 */ /* 0x000fc800078ec0ff */
[----:B------:R-:W-:-:S07]  /*0700*/  ISETP.NE.AND P0, PT, R14, RZ, PT ;  /* 0x000000ff0e00720c */ /* 0x000fce0003f05270 */
[----:B------:R-:W-:Y:S06]  /*0710*/  @!P1 BRA `(.L_x_8) ;  /* 0x0000000000d09947 */ /* 0x000fec0003800000 */
[----:B--2---:R-:W0:Y:S01]  /*0720*/  LDC.64 R6, c[0x0][0x380] ;  /* 0x0000e000ff067b82 */ /* 0x004e220000000a00 */
[----:B------:R-:W-:Y:S01]  /*0730*/  VIADD R3, R0, UR14 ;  /* 0x0000000e00037c36 */ /* 0x000fe20008000000 */
[----:B------:R-:W1:Y:S06]  /*0740*/  LDCU.128 UR4, c[0x0][0x380] ;  /* 0x00007000ff0477ac */ /* 0x000e6c0008000c00 */
[----:B------:R-:W2:Y:S08]  /*0750*/  LDC.64 R8, c[0x0][0x388] ;  /* 0x0000e200ff087b82 */ /* 0x000eb00000000a00 */
[----:B------:R-:W3:Y:S01]  /*0760*/  LDC.64 R10, c[0x0][0x390] ;  /* 0x0000e400ff0a7b82 */ /* 0x000ee20000000a00 */
[----:B0-----:R-:W-:-:S06]  /*0770*/  IMAD.WIDE.U32 R6, R3, 0x4, R6 ;  /* 0x0000000403067825 */ /* 0x001fcc00078e0006 */
[----:B------:R-:W4:Y:S01]  /*0780*/  LDG.E R6, desc[UR16][R6.64] ;  /* 0x0000001006067981 */ /* 0x000f22000c1e1900 */
[----:B--2---:R-:W-:-:S06]  /*0790*/  IMAD.WIDE.U32 R8, R3, 0x4, R8 ;  /* 0x0000000403087825 */ /* 0x004fcc00078e0008 */
[----:B------:R-:W4:Y:S01]  /*07a0*/  LDG.E R9, desc[UR16][R8.64] ;  /* 0x0000001008097981 */ /* 0x000f22000c1e1900 */
[----:B------:R-:W-:-:S04]  /*07b0*/  IADD3 R16, P1, PT, R0, UR14, RZ ;  /* 0x0000000e00107c10 */ /* 0x000fc8000ff3e0ff */
[----:B------:R-:W-:Y:S01]  /*07c0*/  IADD3.X R5, PT, PT, RZ, RZ, RZ, P1, !PT ;  /* 0x000000ffff057210 */ /* 0x000fe20000ffe4ff */
[----:B------:R-:W-:-:S03]  /*07d0*/  IMAD.SHL.U32 R12, R16, 0x4, RZ ;  /* 0x00000004100c7824 */ /* 0x000fc600078e00ff */
[----:B------:R-:W-:Y:S02]  /*07e0*/  SHF.L.U64.HI R16, R16, 0x2, R5 ;  /* 0x0000000210107819 */ /* 0x000fe40000010205 */
[C---:B-1----:R-:W-:Y:S02]  /*07f0*/  IADD3 R4, P1, PT, R12.reuse, UR4, RZ ;  /* 0x000000040c047c10 */ /* 0x042fe4000ff3e0ff */
[----:B------:R-:W-:Y:S01]  /*0800*/  IADD3 R2, P2, PT, R12, UR6, RZ ;  /* 0x000000060c027c10 */ /* 0x000fe2000ff5e0ff */
[----:B---3--:R-:W-:Y:S01]  /*0810*/  IMAD.WIDE.U32 R10, R3, 0x4, R10 ;  /* 0x00000004030a7825 */ /* 0x008fe200078e000a */
[C---:B------:R-:W-:Y:S01]  /*0820*/  IADD3.X R5, PT, PT, R16.reuse, UR5, RZ, P1, !PT ;  /* 0x0000000510057c10 */ /* 0x040fe20008ffe4ff */
[----:B------:R-:W0:Y:S01]  /*0830*/  LDCU.64 UR4, c[0x0][0x390] ;  /* 0x00007200ff0477ac */ /* 0x000e220008000a00 */
[----:B------:R-:W-:Y:S01]  /*0840*/  IADD3.X R3, PT, PT, R16, UR7, RZ, P2, !PT ;  /* 0x0000000710037c10 */ /* 0x000fe200097fe4ff */
[----:B----4-:R-:W-:-:S05]  /*0850*/  IMAD.IADD R15, R6, 0x1, R9 ;  /* 0x00000001060f7824 */ /* 0x010fca00078e0209 */
[----:B------:R1:W-:Y:S04]  /*0860*/  STG.E desc[UR16][R10.64], R15 ;  /* 0x0000000f0a007986 */ /* 0x0003e8000c101910 */
[----:B------:R-:W2:Y:S04]  /*0870*/  LDG.E R8, desc[UR16][R4.64+0x4] ;  /* 0x0000041004087981 */ /* 0x000ea8000c1e1900 */
[----:B------:R-:W2:Y:S01]  /*0880*/  LDG.E R9, desc[UR16][R2.64+0x4] ;  /* 0x0000041002097981 */ /* 0x000ea2000c1e1900 */
[----:B0-----:R-:W-:-:S04]  /*0890*/  IADD3 R6, P1, PT, R12, UR4, RZ ;  /* 0x000000040c067c10 */ /* 0x001fc8000ff3e0ff */
[----:B------:R-:W-:Y:S02]  /*08a0*/  IADD3.X R7, PT, PT, R16, UR5, RZ, P1, !PT ;  /* 0x0000000510077c10 */ /* 0x000fe40008ffe4ff */
[----:B--2---:R-:W-:-:S05]  /*08b0*/  IADD3 R9, PT, PT, R8, R9, RZ ;  /* 0x0000000908097210 */ /* 0x004fca0007ffe0ff */
[----:B------:R0:W-:Y:S04]  /*08c0*/  STG.E desc[UR16][R6.64+0x4], R9 ;  /* 0x0000040906007986 */ /* 0x0001e8000c101910 */
[----:B------:R-:W2:Y:S04]  /*08d0*/  LDG.E R8, desc[UR16][R4.64+0x8] ;  /* 0x0000081004087981 */ /* 0x000ea8000c1e1900 */
[----:B------:R-:W2:Y:S02]  /*08e0*/  LDG.E R17, desc[UR16][R2.64+0x8] ;  /* 0x0000081002117981 */ /* 0x000ea4000c1e1900 */
[----:B--2---:R-:W-:-:S05]  /*08f0*/  IMAD.IADD R17, R8, 0x1, R17 ;  /* 0x0000000108117824 */ /* 0x004fca00078e0211 */
[----:B------:R2:W-:Y:S04]  /*0900*/  STG.E desc[UR16][R6.64+0x8], R17 ;  /* 0x0000081106007986 */ /* 0x0005e8000c101910 */
[----:B------:R-:W3:Y:S04]  /*0910*/  LDG.E R8, desc[UR16][R4.64+0xc] ;  /* 0x00000c1004087981 */ /* 0x000ee8000c1e1900 */
[----:B-1----:R-:W3:Y:S02]  /*0920*/  LDG.E R11, desc[UR16][R2.64+0xc] ;  /* 0x00000c10020b7981 */ /* 0x002ee4000c1e1900 */
[----:B---3--:R-:W-:-:S05]  /*0930*/  IMAD.IADD R11, R8, 0x1, R11 ;  /* 0x00000001080b7824 */ /* 0x008fca00078e020b */
[----:B------:R1:W-:Y:S04]  /*0940*/  STG.E desc[UR16][R6.64+0xc], R11 ;  /* 0x00000c0b06007986 */ /* 0x0003e8000c101910 */
[----:B------:R-:W3:Y:S04]  /*0950*/  LDG.E R8, desc[UR16][R4.64+0x10] ;  /* 0x0000101004087981 */ /* 0x000ee8000c1e1900 */
[----:B------:R-:W3:Y:S02]  /*0960*/  LDG.E R15, desc[UR16][R2.64+0x10] ;  /* 0x00001010020f7981 */ /* 0x000ee4000c1e1900 */
[----:B---3--:R-:W-:-:S05]  /*0970*/  IADD3 R15, PT, PT, R8, R15, RZ ;  /* 0x0000000f080f7210 */ /* 0x008fca0007ffe0ff */
[----:B------:R3:W-:Y:S04]  /*0980*/  STG.E desc[UR16][R6.64+0x10], R15 ;  /* 0x0000100f06007986 */ /* 0x0007e8000c101910 */
[----:B------:R-:W4:Y:S04]  /*0990*/  LDG.E R8, desc[UR16][R4.64+0x14] ;  /* 0x0000141004087981 */ /* 0x000f28000c1e1900 */
[----:B0-----:R-:W4:Y:S02]  /*09a0*/  LDG.E R9, desc[UR16][R2.64+0x14] ;  /* 0x0000141002097981 */ /* 0x001f24000c1e1900 */
[----:B----4-:R-:W-:-:S05]  /*09b0*/  IMAD.IADD R9, R8, 0x1, R9 ;  /* 0x0000000108097824 */ /* 0x010fca00078e0209 */
[----:B------:R3:W-:Y:S04]  /*09c0*/  STG.E desc[UR16][R6.64+0x14], R9 ;  /* 0x0000140906007986 */ /* 0x0007e8000c101910 */
[----:B------:R-:W4:Y:S04]  /*09d0*/  LDG.E R8, desc[UR16][R4.64+0x18] ;  /* 0x0000181004087981 */ /* 0x000f28000c1e1900 */
[----:B--2---:R-:W4:Y:S02]  /*09e0*/  LDG.E R17, desc[UR16][R2.64+0x18] ;  /* 0x0000181002117981 */ /* 0x004f24000c1e1900 */
[----:B----4-:R-:W-:-:S05]  /*09f0*/  IMAD.IADD R17, R8, 0x1, R17 ;  /* 0x0000000108117824 */ /* 0x010fca00078e0211 */
[----:B------:R3:W-:Y:S04]  /*0a00*/  STG.E desc[UR16][R6.64+0x18], R17 ;  /* 0x0000181106007986 */ /* 0x0007e8000c101910 */
[----:B------:R-:W2:Y:S04]  /*0a10*/  LDG.E R8, desc[UR16][R4.64+0x1c] ;  /* 0x00001c1004087981 */ /* 0x000ea8000c1e1900 */
[----:B-1----:R-:W2:Y:S01]  /*0a20*/  LDG.E R11, desc[UR16][R2.64+0x1c] ;  /* 0x00001c10020b7981 */ /* 0x002ea2000c1e1900 */
[----:B------:R-:W-:Y:S01]  /*0a30*/  VIADD R0, R0, 0x8 ;  /* 0x0000000800007836 */ /* 0x000fe20000000000 */
[----:B--2---:R-:W-:-:S05]  /*0a40*/  IADD3 R11, PT, PT, R8, R11, RZ ;  /* 0x0000000b080b7210 */ /* 0x004fca0007ffe0ff */
[----:B------:R3:W-:Y:S02]  /*0a50*/  STG.E desc[UR16][R6.64+0x1c], R11 ;  /* 0x00001c0b06007986 */ /* 0x0007e4000c101910 */
.L_x_8:
[----:B------:R-:W-:Y:S05]  /*0a60*/  @!P0 EXIT ;  /* 0x000000000000894d */ /* 0x000fea0003800000 */
[----:B------:R-:W-:Y:S02]  /*0a70*/  ISETP.GE.U32.AND P1, PT, R14, 0x4, PT ;  /* 0x000000040e00780c */ /* 0x000fe40003f26070 */
[----:B------:R-:W-:-:S04]  /*0a80*/  LOP3.LUT R2, R13, 0x3, RZ, 0xc0, !PT ;  /* 0x000000030d027812 */ /* 0x000fc800078ec0ff */
[----:B------:R-:W-:-:S07]  /*0a90*/  ISETP.NE.AND P0, PT, R2, RZ, PT ;  /* 0x000000ff0200720c */ /* 0x000fce0003f05270 */
[----:B------:R-:W-:Y:S06]  /*0aa0*/  @!P1 BRA `(.L_x_9) ;  /* 0x0000000000909947 */ /* 0x000fec0003800000 */
[----:B------:R-:W0:Y:S01]  /*0ab0*/  LDC.64 R4, c[0x0][0x380] ;  /* 0x0000e000ff047b82 */ /* 0x000e220000000a00 */
[----:B--23--:R-:W-:Y:S01]  /*0ac0*/  VIADD R15, R0, UR14 ;  /* 0x0000000e000f7c36 */ /* 0x00cfe20008000000 */
        /* <DEDUP_REMOVED lines=29> */
[----:B-1----:R-:W2:Y:S04]  /*0ca0*/  LDG.E R3, desc[UR16][R6.64+0xc] ;  /* 0x00000c1006037981 */ /* 0x002ea8000c1e1900 */
[----:B------:R-:W2:Y:S01]  /*0cb0*/  LDG.E R10, desc[UR16][R4.64+0xc] ;  /* 0x00000c10040a7981 */ /* 0x000ea2000c1e1900 */
[----:B------:R-:W-:Y:S01]  /*0cc0*/  IADD3 R0, PT, PT, R0, 0x4, RZ ;  /* 0x0000000400007810 */ /* 0x000fe20007ffe0ff */
[----:B--2---:R-:W-:-:S05]  /*0cd0*/  IMAD.IADD R3, R3, 0x1, R10 ;  /* 0x0000000103037824 */ /* 0x004fca00078e020a */
[----:B------:R0:W-:Y:S02]  /*0ce0*/  STG.E desc[UR16][R8.64+0xc], R3 ;  /* 0x00000c0308007986 */ /* 0x0001e4000c101910 */
.L_x_9:
[----:B------:R-:W-:Y:S05]  /*0cf0*/  @!P0 EXIT ;  /* 0x000000000000894d */ /* 0x000fea0003800000 */
[----:B------:R-:W1:Y:S01]  /*0d00*/  LDC.64 R4, c[0x0][0x390] ;  /* 0x0000e400ff047b82 */ /* 0x000e620000000a00 */
[----:B0-----:R-:W-:Y:S02]  /*0d10*/  VIADD R3, R0, UR14 ;  /* 0x0000000e00037c36 */ /* 0x001fe40008000000 */
[----:B------:R-:W-:-:S05]  /*0d20*/  IMAD.MOV R0, RZ, RZ, -R2 ;  /* 0x000000ffff007224 */ /* 0x000fca00078e0a02 */
[----:B--23--:R-:W0:Y:S08]  /*0d30*/  LDC.64 R6, c[0x0][0x388] ;  /* 0x0000e200ff067b82 */ /* 0x00ce300000000a00 */
[----:B------:R-:W2:Y:S01]  /*0d40*/  LDC.64 R8, c[0x0][0x380] ;  /* 0x0000e000ff087b82 */ /* 0x000ea20000000a00 */
[----:B-1----:R-:W-:-:S04]  /*0d50*/  IMAD.WIDE.U32 R4, R3, 0x4, R4 ;  /* 0x0000000403047825 */ /* 0x002fc800078e0004 */
[----:B------:R-:W-:Y:S01]  /*0d60*/  IMAD.MOV.U32 R10, RZ, RZ, R4 ;  /* 0x000000ffff0a7224 */ /* 0x000fe200078e0004 */
[----:B------:R-:W-:Y:S01]  /*0d70*/  MOV R13, R5 ;  /* 0x00000005000d7202 */ /* 0x000fe20000000f00 */
[----:B0-----:R-:W-:-:S04]  /*0d80*/  IMAD.WIDE.U32 R6, R3, 0x4, R6 ;  /* 0x0000000403067825 */ /* 0x001fc800078e0006 */
[----:B------:R-:W-:Y:S02]  /*0d90*/  IMAD.MOV.U32 R11, RZ, RZ, R7 ;  /* 0x000000ffff0b7224 */ /* 0x000fe400078e0007 */
[----:B--2---:R-:W-:-:S07]  /*0da0*/  IMAD.WIDE.U32 R8, R3, 0x4, R8 ;  /* 0x0000000403087825 */ /* 0x004fce00078e0008 */
.L_x_10:
[----:B0-----:R-:W-:Y:S01]  /*0db0*/  MOV R2, R8 ;  /* 0x0000000800027202 */ /* 0x001fe20000000f00 */
[----:B------:R-:W-:Y:S01]  /*0dc0*/  IMAD.MOV.U32 R3, RZ, RZ, R9 ;  /* 0x000000ffff037224 */ /* 0x000fe200078e0009 */
[----:B------:R-:W-:Y:S01]  /*0dd0*/  MOV R5, R11 ;  /* 0x0000000b00057202 */ /* 0x000fe20000000f00 */
[----:B------:R-:W-:-:S03]  /*0de0*/  IMAD.MOV.U32 R4, RZ, RZ, R6 ;  /* 0x000000ffff047224 */ /* 0x000fc600078e0006 */
[----:B------:R0:W2:Y:S04]  /*0df0*/  LDG.E R2, desc[UR16][R2.64] ;  /* 0x0000001002027981 */ /* 0x0000a8000c1e1900 */
[----:B------:R-:W2:Y:S01]  /*0e00*/  LDG.E R5, desc[UR16][R4.64] ;  /* 0x0000001004057981 */ /* 0x000ea2000c1e1900 */
[----:B------:R-:W-:Y:S01]  /*0e10*/  VIADD R0, R0, 0x1 ;  /* 0x0000000100007836 */ /* 0x000fe20000000000 */
[----:B------:R-:W-:Y:S02]  /*0e20*/  IADD3 R8, P3, PT, R8, 0x4, RZ ;  /* 0x0000000408087810 */ /* 0x000fe40007f7e0ff */
[----:B------:R-:W-:Y:S02]  /*0e30*/  IADD3 R6, P2, PT, R6, 0x4, RZ ;  /* 0x0000000406067810 */ /* 0x000fe40007f5e0ff */
[----:B------:R-:W-:Y:S01]  /*0e40*/  ISETP.NE.AND P0, PT, R0, RZ, PT ;  /* 0x000000ff0000720c */ /* 0x000fe20003f05270 */
[----:B------:R-:W-:Y:S01]  /*0e50*/  IMAD.X R9, RZ, RZ, R9, P3 ;  /* 0x000000ffff097224 */ /* 0x000fe200018e0609 */
[----:B0-----:R-:W-:-:S02]  /*0e60*/  MOV R3, R13 ;  /* 0x0000000d00037202 */ /* 0x001fc40000000f00 */
[----:B------:R-:W-:Y:S01]  /*0e70*/  IADD3.X R11, PT, PT, RZ, R11, RZ, P2, !PT ;  /* 0x0000000bff0b7210 */ /* 0x000fe200017fe4ff */
[----:B--2---:R-:W-:Y:S02]  /*0e80*/  IMAD.IADD R7, R2, 0x1, R5 ;  /* 0x0000000102077824 */ /* 0x004fe400078e0205 */
[----:B------:R-:W-:Y:S01]  /*0e90*/  IMAD.MOV.U32 R2, RZ, RZ, R10 ;  /* 0x000000ffff027224 */ /* 0x000fe200078e000a */
[----:B------:R-:W-:-:S04]  /*0ea0*/  IADD3 R10, P1, PT, R10, 0x4, RZ ;  /* 0x000000040a0a7810 */ /* 0x000fc80007f3e0ff */
[----:B------:R0:W-:Y:S01]  /*0eb0*/  STG.E desc[UR16][R2.64], R7 ;  /* 0x0000000702007986 */ /* 0x0001e2000c101910 */
[----:B------:R-:W-:Y:S01]  /*0ec0*/  IMAD.X R13, RZ, RZ, R13, P1 ;  /* 0x000000ffff0d7224 */ /* 0x000fe200008e060d */
[----:B------:R-:W-:Y:S07]  /*0ed0*/  @P0 BRA `(.L_x_10) ;  /* 0xfffffffc00b40947 */ /* 0x000fee000383ffff */
[----:B------:R-:W-:Y:S05]  /*0ee0*/  EXIT ;  /* 0x000000000000794d */ /* 0x000fea0003800000 */
.L_x_11:
        /* <DEDUP_REMOVED lines=9> */
.L_x_14:


//--------------------- .text._Z11matrix_sum1PiS_S_ii --------------------------
	.section	.text._Z11matrix_sum1PiS_S_ii,"ax",@progbits
	.align	128
        .global         _Z11matrix_sum1PiS_S_ii
        .type           _Z11matrix_sum1PiS_S_ii,@function
        .size           _Z11matrix_sum1PiS_S_ii,(.L_x_15 - _Z11matrix_sum1PiS_S_ii)
        .other          _Z11matrix_sum1PiS_S_ii,@"STO_CUDA_ENTRY STV_DEFAULT"
_Z11matrix_sum1PiS_S_ii:
.text._Z11matrix_sum1PiS_S_ii:
[----:B------:R-:W-:Y:S01]  /*0000*/  LDC R1, c[0x0][0x37c] ;  /* 0x0000df00ff017b82 */ /* 0x000fe20000000800 */
[----:B------:R-:W0:Y:S01]  /*0010*/  S2R R0, SR_TID.X ;  /* 0x0000000000007919 */ /* 0x000e220000002100 */
[----:B------:R-:W0:Y:S01]  /*0020*/  LDCU.64 UR6, c[0x0][0x398] ;  /* 0x00007300ff0677ac */ /* 0x000e220008000a00 */
[----:B------:R-:W1:Y:S01]  /*0030*/  S2R R9, SR_CTAID.X ;  /* 0x0000000000097919 */ /* 0x000e620000002500 */
[----:B------:R-:W2:Y:S01]  /*0040*/  LDCU UR4, c[0x0][0x360] ;  /* 0x00006c00ff0477ac */ /* 0x000ea20008000800 */
[----:B0-----:R-:W-:-:S04]  /*0050*/  ISETP.GE.U32.AND P0, PT, R0, UR7, PT ;  /* 0x0000000700007c0c */ /* 0x001fc8000bf06070 */
[C---:B-1----:R-:W-:Y:S01]  /*0060*/  ISETP.GE.U32.OR P0, PT, R9.reuse, UR6, P0 ;  /* 0x0000000609007c0c */ /* 0x042fe20008706470 */
[----:B--2---:R-:W-:-:S12]  /*0070*/  IMAD R9, R9, UR4, R0 ;  /* 0x0000000409097c24 */ /* 0x004fd8000f8e0200 */
[----:B------:R-:W-:Y:S05]  /*0080*/  @P0 EXIT ;  /* 0x000000000000094d */ /* 0x000fea0003800000 */
[----:B------:R-:W0:Y:S01]  /*0090*/  LDC.64 R2, c[0x0][0x380] ;  /* 0x0000e000ff027b82 */ /* 0x000e220000000a00 */
[----:B------:R-:W1:Y:S07]  /*00a0*/  LDCU.64 UR4, c[0x0][0x358] ;  /* 0x00006b00ff0477ac */ /* 0x000e6e0008000a00 */
[----:B------:R-:W2:Y:S08]  /*00b0*/  LDC.64 R4, c[0x0][0x388] ;  /* 0x0000e200ff047b82 */ /* 0x000eb00000000a00 */
[----:B------:R-:W3:Y:S01]  /*00c0*/  LDC.64 R6, c[0x0][0x390] ;  /* 0x0000e400ff067b82 */ /* 0x000ee20000000a00 */
[----:B0-----:R-:W-:-:S06]  /*00d0*/  IMAD.WIDE R2, R9, 0x4, R2 ;  /* 0x0000000409027825 */ /* 0x001fcc00078e0202 */
[----:B-1----:R-:W4:Y:S01]  /*00e0*/  LDG.E R2, desc[UR4][R2.64] ;  /* 0x0000000402027981 */ /* 0x002f22000c1e1900 */
[----:B--2---:R-:W-:-:S06]  /*00f0*/  IMAD.WIDE R4, R9, 0x4, R4 ;  /* 0x0000000409047825 */ /* 0x004fcc00078e0204 */
[----:B------:R-:W4:Y:S01]  /*0100*/  LDG.E R5, desc[UR4][R4.64] ;  /* 0x0000000404057981 */ /* 0x000f22000c1e1900 */
[----:B---3--:R-:W-:Y:S01]  /*0110*/  IMAD.WIDE R6, R9, 0x4, R6 ;  /* 0x0000000409067825 */ /* 0x008fe200078e0206 */
[----:B----4-:R-:W-:-:S05]  /*0120*/  IADD3 R9, PT, PT, R2, R5, RZ ;  /* 0x0000000502097210 */ /* 0x010fca0007ffe0ff */
[----:B------:R-:W-:Y:S01]  /*0130*/  STG.E desc[UR4][R6.64], R9 ;  /* 0x0000000906007986 */ /* 0x000fe2000c101904 */
[----:B------:R-:W-:Y:S05]  /*0140*/  EXIT ;  /* 0x000000000000794d */ /* 0x000fea0003800000 */
.L_x_12:
        /* <DEDUP_REMOVED lines=11> */
.L_x_15:


//--------------------- .nv.shared.reserved.0     --------------------------
	.section	.nv.shared.reserved.0,"aw",@nobits
	.weak		__nv_reservedSMEM_offset_0_alias
	.size		__nv_reservedSMEM_offset_0_alias, 0, 64
	.other		__nv_reservedSMEM_offset_0_alias,@"STO_CUDA_RESERVED_SHARED STV_DEFAULT"
__nv_reservedSMEM_offset_0_alias:
	.zero		0
	.zero		64


//--------------------- .nv.constant0._Z11matrix_sum3PiS_S_ii --------------------------
	.section	.nv.constant0._Z11matrix_sum3PiS_S_ii,"a",@progbits
	.sectionflags	@""
	.align	4
.nv.constant0._Z11matrix_sum3PiS_S_ii:
	.zero		928


//--------------------- .nv.constant0._Z11matrix_sum2PiS_S_ii --------------------------
	.section	.nv.constant0._Z11matrix_sum2PiS_S_ii,"a",@progbits
	.sectionflags	@""
	.align	4
.nv.constant0._Z11matrix_sum2PiS_S_ii:
	.zero		928


//--------------------- .nv.constant0._Z11matrix_sum1PiS_S_ii --------------------------
	.section	.nv.constant0._Z11matrix_sum1PiS_S_ii,"a",@progbits
	.sectionflags	@""
	.align	4
.nv.constant0._Z11matrix_sum1PiS_S_ii:
	.zero		928


//--------------------- SYMBOLS --------------------------

	.type		.nv.reservedSmem.offset0,@object
	.size		.nv.reservedSmem.offset0,0x4
